//
// Generated by NVIDIA NVVM Compiler
//
// Compiler Build ID: CL-36424714
// Cuda compilation tools, release 13.0, V13.0.88
// Based on NVVM 20.0.0
//

.version 9.0
.target sm_100
.address_size 64

	// .globl	_Z13computeKerneliiiPiS_S_S_S_
// _ZZ13computeKerneliiiPiS_S_S_S_E1s has been demoted

.visible .entry _Z13computeKerneliiiPiS_S_S_S_(
	.param .u32 _Z13computeKerneliiiPiS_S_S_S__param_0,
	.param .u32 _Z13computeKerneliiiPiS_S_S_S__param_1,
	.param .u32 _Z13computeKerneliiiPiS_S_S_S__param_2,
	.param .u64 .ptr .align 1 _Z13computeKerneliiiPiS_S_S_S__param_3,
	.param .u64 .ptr .align 1 _Z13computeKerneliiiPiS_S_S_S__param_4,
	.param .u64 .ptr .align 1 _Z13computeKerneliiiPiS_S_S_S__param_5,
	.param .u64 .ptr .align 1 _Z13computeKerneliiiPiS_S_S_S__param_6,
	.param .u64 .ptr .align 1 _Z13computeKerneliiiPiS_S_S_S__param_7
)
{
	.reg .pred 	%p<21>;
	.reg .b32 	%r<212>;
	.reg .b64 	%rd<141>;
	// demoted variable
	.shared .align 4 .b8 _ZZ13computeKerneliiiPiS_S_S_S_E1s[2048];
	ld.param.u32 	%r67, [_Z13computeKerneliiiPiS_S_S_S__param_1];
	ld.param.u32 	%r68, [_Z13computeKerneliiiPiS_S_S_S__param_2];
	ld.param.u64 	%rd27, [_Z13computeKerneliiiPiS_S_S_S__param_3];
	ld.param.u64 	%rd28, [_Z13computeKerneliiiPiS_S_S_S__param_4];
	ld.param.u64 	%rd29, [_Z13computeKerneliiiPiS_S_S_S__param_5];
	ld.param.u64 	%rd30, [_Z13computeKerneliiiPiS_S_S_S__param_6];
	ld.param.u64 	%rd26, [_Z13computeKerneliiiPiS_S_S_S__param_7];
	cvta.to.global.u64 	%rd1, %rd28;
	cvta.to.global.u64 	%rd2, %rd27;
	cvta.to.global.u64 	%rd3, %rd30;
	cvta.to.global.u64 	%rd4, %rd29;
	mov.u32 	%r69, %ctaid.x;
	mov.u32 	%r70, %ntid.x;
	mov.u32 	%r1, %tid.x;
	mad.lo.s32 	%r71, %r69, %r70, %r1;
	cvt.u64.u32 	%rd5, %r71;
	cvt.s64.s32 	%rd6, %r68;
	and.b64  	%rd31, %rd6, -4294967296;
	setp.ne.s64 	%p1, %rd31, 0;
	@%p1 bra 	$L__BB0_2;
	cvt.u32.u64 	%r72, %rd6;
	cvt.u32.u64 	%r73, %rd5;
	div.u32 	%r74, %r73, %r72;
	mul.lo.s32 	%r75, %r74, %r72;
	sub.s32 	%r76, %r73, %r75;
	cvt.u64.u32 	%rd136, %r74;
	cvt.u64.u32 	%rd137, %r76;
	bra.uni 	$L__BB0_3;
$L__BB0_2:
	div.s64 	%rd136, %rd5, %rd6;
	mul.lo.s64 	%rd32, %rd136, %rd6;
	sub.s64 	%rd137, %rd5, %rd32;
$L__BB0_3:
	mov.u32 	%r77, %tid.y;
	setp.ne.s32 	%p2, %r77, 0;
	cvta.to.global.u64 	%rd33, %rd26;
	shl.b64 	%rd34, %rd5, 2;
	add.s64 	%rd13, %rd33, %rd34;
	shl.b32 	%r78, %r1, 2;
	mov.u32 	%r79, _ZZ13computeKerneliiiPiS_S_S_S_E1s;
	add.s32 	%r2, %r79, %r78;
	@%p2 bra 	$L__BB0_16;
	setp.lt.s32 	%p12, %r67, 1;
	@%p12 bra 	$L__BB0_29;
	cvt.u64.u32 	%rd61, %r67;
	mul.lo.s64 	%rd14, %rd136, %rd61;
	ld.global.u32 	%r196, [%rd13];
	and.b32  	%r4, %r67, 7;
	setp.lt.u32 	%p13, %r67, 8;
	mov.b32 	%r199, 0;
	@%p13 bra 	$L__BB0_8;
	and.b32  	%r199, %r67, 2147483640;
	neg.s32 	%r192, %r199;
	shl.b32 	%r190, %r68, 1;
	mul.lo.s32 	%r189, %r68, 3;
	shl.b32 	%r188, %r68, 2;
	mul.lo.s32 	%r187, %r68, 5;
	mul.lo.s32 	%r186, %r68, 6;
	mul.lo.s32 	%r185, %r68, 7;
	shl.b64 	%rd62, %rd14, 2;
	add.s64 	%rd63, %rd62, %rd2;
	add.s64 	%rd138, %rd63, 16;
	mov.b32 	%r184, 0;
	mov.u32 	%r191, %r68;
$L__BB0_7:
	.pragma "nounroll";
	ld.global.u32 	%r130, [%rd138+-16];
	cvt.s64.s32 	%rd64, %r184;
	add.s64 	%rd65, %rd137, %rd64;
	shl.b64 	%rd66, %rd65, 2;
	add.s64 	%rd67, %rd1, %rd66;
	ld.global.u32 	%r131, [%rd67];
	mad.lo.s32 	%r132, %r131, %r130, %r196;
	st.global.u32 	[%rd13], %r132;
	ld.global.u32 	%r133, [%rd138+-12];
	cvt.s64.s32 	%rd68, %r191;
	add.s64 	%rd69, %rd137, %rd68;
	shl.b64 	%rd70, %rd69, 2;
	add.s64 	%rd71, %rd1, %rd70;
	ld.global.u32 	%r134, [%rd71];
	mad.lo.s32 	%r135, %r134, %r133, %r132;
	st.global.u32 	[%rd13], %r135;
	ld.global.u32 	%r136, [%rd138+-8];
	cvt.s64.s32 	%rd72, %r190;
	add.s64 	%rd73, %rd137, %rd72;
	shl.b64 	%rd74, %rd73, 2;
	add.s64 	%rd75, %rd1, %rd74;
	ld.global.u32 	%r137, [%rd75];
	mad.lo.s32 	%r138, %r137, %r136, %r135;
	st.global.u32 	[%rd13], %r138;
	ld.global.u32 	%r139, [%rd138+-4];
	cvt.s64.s32 	%rd76, %r189;
	add.s64 	%rd77, %rd137, %rd76;
	shl.b64 	%rd78, %rd77, 2;
	add.s64 	%rd79, %rd1, %rd78;
	ld.global.u32 	%r140, [%rd79];
	mad.lo.s32 	%r141, %r140, %r139, %r138;
	st.global.u32 	[%rd13], %r141;
	ld.global.u32 	%r142, [%rd138];
	cvt.s64.s32 	%rd80, %r188;
	add.s64 	%rd81, %rd137, %rd80;
	shl.b64 	%rd82, %rd81, 2;
	add.s64 	%rd83, %rd1, %rd82;
	ld.global.u32 	%r143, [%rd83];
	mad.lo.s32 	%r144, %r143, %r142, %r141;
	st.global.u32 	[%rd13], %r144;
	ld.global.u32 	%r145, [%rd138+4];
	cvt.s64.s32 	%rd84, %r187;
	add.s64 	%rd85, %rd137, %rd84;
	shl.b64 	%rd86, %rd85, 2;
	add.s64 	%rd87, %rd1, %rd86;
	ld.global.u32 	%r146, [%rd87];
	mad.lo.s32 	%r147, %r146, %r145, %r144;
	st.global.u32 	[%rd13], %r147;
	ld.global.u32 	%r148, [%rd138+8];
	cvt.s64.s32 	%rd88, %r186;
	add.s64 	%rd89, %rd137, %rd88;
	shl.b64 	%rd90, %rd89, 2;
	add.s64 	%rd91, %rd1, %rd90;
	ld.global.u32 	%r149, [%rd91];
	mad.lo.s32 	%r150, %r149, %r148, %r147;
	st.global.u32 	[%rd13], %r150;
	ld.global.u32 	%r151, [%rd138+12];
	cvt.s64.s32 	%rd92, %r185;
	add.s64 	%rd93, %rd137, %rd92;
	shl.b64 	%rd94, %rd93, 2;
	add.s64 	%rd95, %rd1, %rd94;
	ld.global.u32 	%r152, [%rd95];
	mad.lo.s32 	%r196, %r152, %r151, %r150;
	st.global.u32 	[%rd13], %r196;
	add.s32 	%r192, %r192, 8;
	shl.b32 	%r153, %r68, 3;
	add.s32 	%r191, %r191, %r153;
	add.s32 	%r190, %r190, %r153;
	add.s32 	%r189, %r189, %r153;
	add.s32 	%r188, %r188, %r153;
	add.s32 	%r187, %r187, %r153;
	add.s32 	%r186, %r186, %r153;
	add.s32 	%r185, %r185, %r153;
	add.s32 	%r184, %r184, %r153;
	add.s64 	%rd138, %rd138, 32;
	setp.eq.s32 	%p14, %r192, 0;
	@%p14 bra 	$L__BB0_8;
	bra.uni 	$L__BB0_7;
$L__BB0_8:
	setp.eq.s32 	%p15, %r4, 0;
	@%p15 bra 	$L__BB0_29;
	and.b32  	%r42, %r67, 3;
	setp.lt.u32 	%p16, %r4, 4;
	@%p16 bra 	$L__BB0_11;
	cvt.u64.u32 	%rd96, %r199;
	add.s64 	%rd97, %rd14, %rd96;
	shl.b64 	%rd98, %rd97, 2;
	add.s64 	%rd99, %rd2, %rd98;
	ld.global.u32 	%r154, [%rd99];
	mul.lo.s32 	%r155, %r199, %r68;
	cvt.s64.s32 	%rd100, %r155;
	add.s64 	%rd101, %rd137, %rd100;
	shl.b64 	%rd102, %rd101, 2;
	add.s64 	%rd103, %rd1, %rd102;
	ld.global.u32 	%r156, [%rd103];
	mad.lo.s32 	%r157, %r156, %r154, %r196;
	st.global.u32 	[%rd13], %r157;
	ld.global.u32 	%r158, [%rd99+4];
	add.s32 	%r159, %r155, %r68;
	cvt.s64.s32 	%rd104, %r159;
	add.s64 	%rd105, %rd137, %rd104;
	shl.b64 	%rd106, %rd105, 2;
	add.s64 	%rd107, %rd1, %rd106;
	ld.global.u32 	%r160, [%rd107];
	mad.lo.s32 	%r161, %r160, %r158, %r157;
	st.global.u32 	[%rd13], %r161;
	ld.global.u32 	%r162, [%rd99+8];
	add.s32 	%r163, %r159, %r68;
	cvt.s64.s32 	%rd108, %r163;
	add.s64 	%rd109, %rd137, %rd108;
	shl.b64 	%rd110, %rd109, 2;
	add.s64 	%rd111, %rd1, %rd110;
	ld.global.u32 	%r164, [%rd111];
	mad.lo.s32 	%r165, %r164, %r162, %r161;
	st.global.u32 	[%rd13], %r165;
	ld.global.u32 	%r166, [%rd99+12];
	add.s32 	%r167, %r163, %r68;
	cvt.s64.s32 	%rd112, %r167;
	add.s64 	%rd113, %rd137, %rd112;
	shl.b64 	%rd114, %rd113, 2;
	add.s64 	%rd115, %rd1, %rd114;
	ld.global.u32 	%r168, [%rd115];
	mad.lo.s32 	%r196, %r168, %r166, %r165;
	st.global.u32 	[%rd13], %r196;
	add.s32 	%r199, %r199, 4;
$L__BB0_11:
	setp.eq.s32 	%p17, %r42, 0;
	@%p17 bra 	$L__BB0_29;
	setp.eq.s32 	%p18, %r42, 1;
	@%p18 bra 	$L__BB0_14;
	cvt.u64.u32 	%rd116, %r199;
	add.s64 	%rd117, %rd14, %rd116;
	shl.b64 	%rd118, %rd117, 2;
	add.s64 	%rd119, %rd2, %rd118;
	ld.global.u32 	%r169, [%rd119];
	mul.lo.s32 	%r170, %r199, %r68;
	cvt.s64.s32 	%rd120, %r170;
	add.s64 	%rd121, %rd137, %rd120;
	shl.b64 	%rd122, %rd121, 2;
	add.s64 	%rd123, %rd1, %rd122;
	ld.global.u32 	%r171, [%rd123];
	mad.lo.s32 	%r172, %r171, %r169, %r196;
	st.global.u32 	[%rd13], %r172;
	ld.global.u32 	%r173, [%rd119+4];
	add.s32 	%r174, %r170, %r68;
	cvt.s64.s32 	%rd124, %r174;
	add.s64 	%rd125, %rd137, %rd124;
	shl.b64 	%rd126, %rd125, 2;
	add.s64 	%rd127, %rd1, %rd126;
	ld.global.u32 	%r175, [%rd127];
	mad.lo.s32 	%r196, %r175, %r173, %r172;
	st.global.u32 	[%rd13], %r196;
	add.s32 	%r199, %r199, 2;
$L__BB0_14:
	and.b32  	%r176, %r67, 1;
	setp.eq.b32 	%p19, %r176, 1;
	not.pred 	%p20, %p19;
	@%p20 bra 	$L__BB0_29;
	cvt.u64.u32 	%rd128, %r199;
	add.s64 	%rd129, %rd14, %rd128;
	shl.b64 	%rd130, %rd129, 2;
	add.s64 	%rd131, %rd2, %rd130;
	ld.global.u32 	%r177, [%rd131];
	mul.lo.s32 	%r178, %r199, %r68;
	cvt.s64.s32 	%rd132, %r178;
	add.s64 	%rd133, %rd137, %rd132;
	shl.b64 	%rd134, %rd133, 2;
	add.s64 	%rd135, %rd1, %rd134;
	ld.global.u32 	%r179, [%rd135];
	mad.lo.s32 	%r180, %r179, %r177, %r196;
	st.global.u32 	[%rd13], %r180;
	bra.uni 	$L__BB0_29;
$L__BB0_16:
	bar.sync 	0;
	mov.b32 	%r80, 0;
	st.shared.u32 	[%r2], %r80;
	setp.lt.s32 	%p3, %r67, 1;
	@%p3 bra 	$L__BB0_29;
	cvt.u64.u32 	%rd35, %r67;
	mul.lo.s64 	%rd18, %rd136, %rd35;
	mul.lo.s64 	%rd19, %rd137, %rd35;
	and.b32  	%r33, %r67, 7;
	setp.lt.u32 	%p4, %r67, 8;
	mov.b32 	%r211, 0;
	mov.u32 	%r207, %r211;
	@%p4 bra 	$L__BB0_20;
	and.b32  	%r207, %r67, 2147483640;
	neg.s32 	%r194, %r207;
	shl.b64 	%rd36, %rd18, 2;
	add.s64 	%rd37, %rd36, %rd4;
	add.s64 	%rd140, %rd37, 16;
	shl.b64 	%rd38, %rd19, 2;
	add.s64 	%rd39, %rd38, %rd3;
	add.s64 	%rd139, %rd39, 16;
	mov.b32 	%r211, 0;
$L__BB0_19:
	.pragma "nounroll";
	ld.global.u32 	%r84, [%rd140+-16];
	ld.global.u32 	%r85, [%rd139+-16];
	mad.lo.s32 	%r86, %r85, %r84, %r211;
	ld.global.u32 	%r87, [%rd140+-12];
	ld.global.u32 	%r88, [%rd139+-12];
	mad.lo.s32 	%r89, %r88, %r87, %r86;
	ld.global.u32 	%r90, [%rd140+-8];
	ld.global.u32 	%r91, [%rd139+-8];
	mad.lo.s32 	%r92, %r91, %r90, %r89;
	ld.global.u32 	%r93, [%rd140+-4];
	ld.global.u32 	%r94, [%rd139+-4];
	mad.lo.s32 	%r95, %r94, %r93, %r92;
	ld.global.u32 	%r96, [%rd140];
	ld.global.u32 	%r97, [%rd139];
	mad.lo.s32 	%r98, %r97, %r96, %r95;
	ld.global.u32 	%r99, [%rd140+4];
	ld.global.u32 	%r100, [%rd139+4];
	mad.lo.s32 	%r101, %r100, %r99, %r98;
	ld.global.u32 	%r102, [%rd140+8];
	ld.global.u32 	%r103, [%rd139+8];
	mad.lo.s32 	%r104, %r103, %r102, %r101;
	ld.global.u32 	%r105, [%rd140+12];
	ld.global.u32 	%r106, [%rd139+12];
	mad.lo.s32 	%r211, %r106, %r105, %r104;
	add.s32 	%r194, %r194, 8;
	add.s64 	%rd140, %rd140, 32;
	add.s64 	%rd139, %rd139, 32;
	setp.eq.s32 	%p5, %r194, 0;
	@%p5 bra 	$L__BB0_20;
	bra.uni 	$L__BB0_19;
$L__BB0_20:
	setp.eq.s32 	%p6, %r33, 0;
	@%p6 bra 	$L__BB0_28;
	and.b32  	%r54, %r67, 3;
	setp.lt.u32 	%p7, %r33, 4;
	@%p7 bra 	$L__BB0_23;
	cvt.u64.u32 	%rd40, %r207;
	add.s64 	%rd41, %rd18, %rd40;
	shl.b64 	%rd42, %rd41, 2;
	add.s64 	%rd43, %rd4, %rd42;
	ld.global.u32 	%r108, [%rd43];
	add.s64 	%rd44, %rd19, %rd40;
	shl.b64 	%rd45, %rd44, 2;
	add.s64 	%rd46, %rd3, %rd45;
	ld.global.u32 	%r109, [%rd46];
	mad.lo.s32 	%r110, %r109, %r108, %r211;
	ld.global.u32 	%r111, [%rd43+4];
	ld.global.u32 	%r112, [%rd46+4];
	mad.lo.s32 	%r113, %r112, %r111, %r110;
	ld.global.u32 	%r114, [%rd43+8];
	ld.global.u32 	%r115, [%rd46+8];
	mad.lo.s32 	%r116, %r115, %r114, %r113;
	ld.global.u32 	%r117, [%rd43+12];
	ld.global.u32 	%r118, [%rd46+12];
	mad.lo.s32 	%r211, %r118, %r117, %r116;
	add.s32 	%r207, %r207, 4;
$L__BB0_23:
	setp.eq.s32 	%p8, %r54, 0;
	@%p8 bra 	$L__BB0_28;
	setp.eq.s32 	%p9, %r54, 1;
	@%p9 bra 	$L__BB0_26;
	cvt.u64.u32 	%rd47, %r207;
	add.s64 	%rd48, %rd18, %rd47;
	shl.b64 	%rd49, %rd48, 2;
	add.s64 	%rd50, %rd4, %rd49;
	ld.global.u32 	%r120, [%rd50];
	add.s64 	%rd51, %rd19, %rd47;
	shl.b64 	%rd52, %rd51, 2;
	add.s64 	%rd53, %rd3, %rd52;
	ld.global.u32 	%r121, [%rd53];
	mad.lo.s32 	%r122, %r121, %r120, %r211;
	ld.global.u32 	%r123, [%rd50+4];
	ld.global.u32 	%r124, [%rd53+4];
	mad.lo.s32 	%r211, %r124, %r123, %r122;
	add.s32 	%r207, %r207, 2;
$L__BB0_26:
	and.b32  	%r125, %r67, 1;
	setp.eq.b32 	%p10, %r125, 1;
	not.pred 	%p11, %p10;
	@%p11 bra 	$L__BB0_28;
	cvt.u64.u32 	%rd54, %r207;
	add.s64 	%rd55, %rd18, %rd54;
	shl.b64 	%rd56, %rd55, 2;
	add.s64 	%rd57, %rd4, %rd56;
	ld.global.u32 	%r126, [%rd57];
	add.s64 	%rd58, %rd19, %rd54;
	shl.b64 	%rd59, %rd58, 2;
	add.s64 	%rd60, %rd3, %rd59;
	ld.global.u32 	%r127, [%rd60];
	mad.lo.s32 	%r211, %r127, %r126, %r211;
$L__BB0_28:
	st.shared.u32 	[%r2], %r211;
$L__BB0_29:
	bar.sync 	0;
	ld.global.u32 	%r181, [%rd13];
	ld.shared.u32 	%r182, [%r2];
	add.s32 	%r183, %r182, %r181;
	st.global.u32 	[%rd13], %r183;
	ret;

}


// ===== COMPILED SASS (sm_100) =====

	.target	sm_100

	.elftype	@"ET_EXEC"


//--------------------- .note.nv.tkinfo           --------------------------
	.section	.note.nv.tkinfo,"",@"SHT_NOTE"
	.sectionflags	@"SHF_NOTE_NV_TKINFO"
	.tkinfo
        /*0018*/ 	.word	0x00000002
        /*0030*/ 	.string	""
        /*0030*/ 	.string	"ptxas"
        /*0030*/ 	.string	"Cuda compilation tools, release 13.0, V13.0.88"
        /*0030*/ 	.string	"Build cuda_13.0.r13.0/compiler.36424714_0"
        /*0030*/ 	.string	"-arch sm_100 -m 64 "



//--------------------- .note.nv.cuinfo           --------------------------
	.section	.note.nv.cuinfo,"",@"SHT_NOTE"
	.sectionflags	@"SHF_NOTE_NV_CUINFO"
        /*0018*/ 	.short	0x0002
        /*001a*/ 	.short	0x0064
        /*001c*/ 	.short	0x0082
	.zero		2


//--------------------- .nv.info                  --------------------------
	.section	.nv.info,"",@"SHT_CUDA_INFO"
	.align	4


	//----- nvinfo : EIATTR_REGCOUNT
	.align		4
        /*0000*/ 	.byte	0x04, 0x2f
        /*0002*/ 	.short	(.L_1 - .L_0)
	.align		4
.L_0:
        /*0004*/ 	.word	index@(_Z13computeKerneliiiPiS_S_S_S_)
        /*0008*/ 	.word	0x00000020


	//----- nvinfo : EIATTR_FRAME_SIZE
	.align		4
.L_1:
        /*000c*/ 	.byte	0x04, 0x11
        /*000e*/ 	.short	(.L_3 - .L_2)
	.align		4
.L_2:
        /*0010*/ 	.word	index@($__internal_0_$__cuda_sm20_div_s64)
        /*0014*/ 	.word	0x00000000


	//----- nvinfo : EIATTR_FRAME_SIZE
	.align		4
.L_3:
        /*0018*/ 	.byte	0x04, 0x11
        /*001a*/ 	.short	(.L_5 - .L_4)
	.align		4
.L_4:
        /*001c*/ 	.word	index@(_Z13computeKerneliiiPiS_S_S_S_)
        /*0020*/ 	.word	0x00000000


	//----- nvinfo : EIATTR_MIN_STACK_SIZE
	.align		4
.L_5:
        /*0024*/ 	.byte	0x04, 0x12
        /*0026*/ 	.short	(.L_7 - .L_6)
	.align		4
.L_6:
        /*0028*/ 	.word	index@(_Z13computeKerneliiiPiS_S_S_S_)
        /*002c*/ 	.word	0x00000000
.L_7:


//--------------------- .nv.compat                --------------------------
	.section	.nv.compat,"",@"SHT_CUDA_COMPAT_INFO"
	.align	4
        /*0000*/ 	.byte	0x02, 0x09, 0x00, 0x00, 0x02, 0x02, 0x01, 0x00, 0x02, 0x05, 0x05, 0x00, 0x03, 0x07, 0x01, 0x01
        /*0010*/ 	.byte	0x02, 0x03, 0x00, 0x00, 0x02, 0x06, 0x01, 0x00, 0x04, 0x0b, 0x08, 0x00, 0x09, 0x00, 0x00, 0x00
        /*0020*/ 	.byte	0x00, 0x00, 0x00, 0x00


//--------------------- .nv.info._Z13computeKerneliiiPiS_S_S_S_ --------------------------
	.section	.nv.info._Z13computeKerneliiiPiS_S_S_S_,"",@"SHT_CUDA_INFO"
	.sectionflags	@""
	.align	4


	//----- nvinfo : EIATTR_CUDA_API_VERSION
	.align		4
        /*0000*/ 	.byte	0x04, 0x37
        /*0002*/ 	.short	(.L_9 - .L_8)
.L_8:
        /*0004*/ 	.word	0x00000082


	//----- nvinfo : EIATTR_KPARAM_INFO
	.align		4
.L_9:
        /*0008*/ 	.byte	0x04, 0x17
        /*000a*/ 	.short	(.L_11 - .L_10)
.L_10:
        /*000c*/ 	.word	0x00000000
        /*0010*/ 	.short	0x0007
        /*0012*/ 	.short	0x0030
        /*0014*/ 	.byte	0x00, 0xf5, 0x21, 0x00


	//----- nvinfo : EIATTR_KPARAM_INFO
	.align		4
.L_11:
        /*0018*/ 	.byte	0x04, 0x17
        /*001a*/ 	.short	(.L_13 - .L_12)
.L_12:
        /*001c*/ 	.word	0x00000000
        /*0020*/ 	.short	0x0006
        /*0022*/ 	.short	0x0028
        /*0024*/ 	.byte	0x00, 0xf5, 0x21, 0x00


	//----- nvinfo : EIATTR_KPARAM_INFO
	.align		4
.L_13:
        /*0028*/ 	.byte	0x04, 0x17
        /*002a*/ 	.short	(.L_15 - .L_14)
.L_14:
        /*002c*/ 	.word	0x00000000
        /*0030*/ 	.short	0x0005
        /*0032*/ 	.short	0x0020
        /*0034*/ 	.byte	0x00, 0xf5, 0x21, 0x00


	//----- nvinfo : EIATTR_KPARAM_INFO
	.align		4
.L_15:
        /*0038*/ 	.byte	0x04, 0x17
        /*003a*/ 	.short	(.L_17 - .L_16)
.L_16:
        /*003c*/ 	.word	0x00000000
        /*0040*/ 	.short	0x0004
        /*0042*/ 	.short	0x0018
        /*0044*/ 	.byte	0x00, 0xf5, 0x21, 0x00


	//----- nvinfo : EIATTR_KPARAM_INFO
	.align		4
.L_17:
        /*0048*/ 	.byte	0x04, 0x17
        /*004a*/ 	.short	(.L_19 - .L_18)
.L_18:
        /*004c*/ 	.word	0x00000000
        /*0050*/ 	.short	0x0003
        /*0052*/ 	.short	0x0010
        /*0054*/ 	.byte	0x00, 0xf5, 0x21, 0x00


	//----- nvinfo : EIATTR_KPARAM_INFO
	.align		4
.L_19:
        /*0058*/ 	.byte	0x04, 0x17
        /*005a*/ 	.short	(.L_21 - .L_20)
.L_20:
        /*005c*/ 	.word	0x00000000
        /*0060*/ 	.short	0x0002
        /*0062*/ 	.short	0x0008
        /*0064*/ 	.byte	0x00, 0xf0, 0x11, 0x00


	//----- nvinfo : EIATTR_KPARAM_INFO
	.align		4
.L_21:
        /*0068*/ 	.byte	0x04, 0x17
        /*006a*/ 	.short	(.L_23 - .L_22)
.L_22:
        /*006c*/ 	.word	0x00000000
        /*0070*/ 	.short	0x0001
        /*0072*/ 	.short	0x0004
        /*0074*/ 	.byte	0x00, 0xf0, 0x11, 0x00


	//----- nvinfo : EIATTR_KPARAM_INFO
	.align		4
.L_23:
        /*0078*/ 	.byte	0x04, 0x17
        /*007a*/ 	.short	(.L_25 - .L_24)
.L_24:
        /*007c*/ 	.word	0x00000000
        /*0080*/ 	.short	0x0000
        /*0082*/ 	.short	0x0000
        /*0084*/ 	.byte	0x00, 0xf0, 0x11, 0x00


	//----- nvinfo : EIATTR_SPARSE_MMA_MASK
	.align		4
.L_25:
        /*0088*/ 	.byte	0x03, 0x50
        /*008a*/ 	.short	0x0000


	//----- nvinfo : EIATTR_MAXREG_COUNT
	.align		4
        /*008c*/ 	.byte	0x03, 0x1b
        /*008e*/ 	.short	0x00ff


	//----- nvinfo : EIATTR_NUM_BARRIERS
	.align		4
        /*0090*/ 	.byte	0x02, 0x4c
        /*0092*/ 	.byte	0x01
	.zero		1


	//----- nvinfo : EIATTR_MERCURY_ISA_VERSION
	.align		4
        /*0094*/ 	.byte	0x03, 0x5f
        /*0096*/ 	.short	0x0101


	//----- nvinfo : EIATTR_VRC_CTA_INIT_COUNT
	.align		4
        /*0098*/ 	.byte	0x02, 0x4a
	.zero		1
	.zero		1


	//----- nvinfo : EIATTR_EXIT_INSTR_OFFSETS
	.align		4
        /*009c*/ 	.byte	0x04, 0x1c
        /*009e*/ 	.short	(.L_27 - .L_26)


	//   ....[0]....
.L_26:
        /*00a0*/ 	.word	0x00001880


	//----- nvinfo : EIATTR_CRS_STACK_SIZE
	.align		4
.L_27:
        /*00a4*/ 	.byte	0x04, 0x1e
        /*00a6*/ 	.short	(.L_29 - .L_28)
.L_28:
        /*00a8*/ 	.word	0x00000000


	//----- nvinfo : EIATTR_CBANK_PARAM_SIZE
	.align		4
.L_29:
        /*00ac*/ 	.byte	0x03, 0x19
        /*00ae*/ 	.short	0x0038


	//----- nvinfo : EIATTR_PARAM_CBANK
	.align		4
        /*00b0*/ 	.byte	0x04, 0x0a
        /*00b2*/ 	.short	(.L_31 - .L_30)
	.align		4
.L_30:
        /*00b4*/ 	.word	index@(.nv.constant0._Z13computeKerneliiiPiS_S_S_S_)
        /*00b8*/ 	.short	0x0380
        /*00ba*/ 	.short	0x0038


	//----- nvinfo : EIATTR_SW_WAR
	.align		4
.L_31:
        /*00bc*/ 	.byte	0x04, 0x36
        /*00be*/ 	.short	(.L_33 - .L_32)
.L_32:
        /*00c0*/ 	.word	0x00000008
.L_33:


//--------------------- .nv.callgraph             --------------------------
	.section	.nv.callgraph,"",@"SHT_CUDA_CALLGRAPH"
	.align	4
	.sectionentsize	8
	.align		4
        /*0000*/ 	.word	0x00000000
	.align		4
        /*0004*/ 	.word	0xffffffff
	.align		4
        /*0008*/ 	.word	0x00000000
	.align		4
        /*000c*/ 	.word	0xfffffffe
	.align		4
        /*0010*/ 	.word	0x00000000
	.align		4
        /*0014*/ 	.word	0xfffffffd
	.align		4
        /*0018*/ 	.word	0x00000000
	.align		4
        /*001c*/ 	.word	0xfffffffc


//--------------------- .text._Z13computeKerneliiiPiS_S_S_S_ --------------------------
	.section	.text._Z13computeKerneliiiPiS_S_S_S_,"ax",@progbits
	.align	128
        .global         _Z13computeKerneliiiPiS_S_S_S_
        .type           _Z13computeKerneliiiPiS_S_S_S_,@function
        .size           _Z13computeKerneliiiPiS_S_S_S_,(.L_x_13 - _Z13computeKerneliiiPiS_S_S_S_)
        .other          _Z13computeKerneliiiPiS_S_S_S_,@"STO_CUDA_ENTRY STV_DEFAULT"
_Z13computeKerneliiiPiS_S_S_S_:
.text._Z13computeKerneliiiPiS_S_S_S_:
[----:B------:R-:W-:Y:S01]  /*0000*/  LDC R1, c[0x0][0x37c] ;  /* 0x0000df00ff017b82 */ /* 0x000fe20000000800 */
[----:B------:R-:W0:Y:S01]  /*0010*/  LDCU UR5, c[0x0][0x388] ;  /* 0x00007100ff0577ac */ /* 0x000e220008000800 */
[----:B------:R-:W1:Y:S06]  /*0020*/  S2R R3, SR_TID.X ;  /* 0x0000000000037919 */ /* 0x000e6c0000002100 */
[----:B------:R-:W1:Y:S08]  /*0030*/  S2UR UR4, SR_CTAID.X ;  /* 0x00000000000479c3 */ /* 0x000e700000002500 */
[----:B------:R-:W1:Y:S01]  /*0040*/  LDC R4, c[0x0][0x360] ;  /* 0x0000d800ff047b82 */ /* 0x000e620000000800 */
[----:B0-----:R-:W-:-:S05]  /*0050*/  IMAD.U32 R6, RZ, RZ, UR5 ;  /* 0x00000005ff067e24 */ /* 0x001fca000f8e00ff */
[----:B------:R-:W-:-:S04]  /*0060*/  SHF.R.S32.HI R0, RZ, 0x1f, R6 ;  /* 0x0000001fff007819 */ /* 0x000fc80000011406 */
[----:B------:R-:W-:Y:S01]  /*0070*/  ISETP.NE.U32.AND P0, PT, R0, RZ, PT ;  /* 0x000000ff0000720c */ /* 0x000fe20003f05070 */
[----:B-1----:R-:W-:-:S12]  /*0080*/  IMAD R4, R4, UR4, R3 ;  /* 0x0000000404047c24 */ /* 0x002fd8000f8e0203 */
[----:B------:R-:W-:Y:S05]  /*0090*/  @P0 BRA `(.L_x_0) ;  /* 0x00000000005c0947 */ /* 0x000fea0003800000 */
[----:B------:R-:W0:Y:S01]  /*00a0*/  I2F.U32.RP R0, R6 ;  /* 0x0000000600007306 */ /* 0x000e220000209000 */
[----:B------:R-:W-:Y:S01]  /*00b0*/  ISETP.NE.U32.AND P2, PT, R6, RZ, PT ;  /* 0x000000ff0600720c */ /* 0x000fe20003f45070 */
[----:B------:R-:W-:-:S06]  /*00c0*/  IMAD.MOV.U32 R21, RZ, RZ, RZ ;  /* 0x000000ffff157224 */ /* 0x000fcc00078e00ff */
[----:B0-----:R-:W0:Y:S02]  /*00d0*/  MUFU.RCP R0, R0 ;  /* 0x0000000000007308 */ /* 0x001e240000001000 */
[----:B0-----:R-:W-:Y:S02]  /*00e0*/  VIADD R8, R0, 0xffffffe ;  /* 0x0ffffffe00087836 */ /* 0x001fe40000000000 */
[----:B------:R-:W-:-:S04]  /*00f0*/  IMAD.MOV.U32 R0, RZ, RZ, RZ ;  /* 0x000000ffff007224 */ /* 0x000fc800078e00ff */
[----:B------:R0:W1:Y:S02]  /*0100*/  F2I.FTZ.U32.TRUNC.NTZ R9, R8 ;  /* 0x0000000800097305 */ /* 0x000064000021f000 */
[----:B0-----:R-:W-:Y:S02]  /*0110*/  IMAD.MOV.U32 R8, RZ, RZ, RZ ;  /* 0x000000ffff087224 */ /* 0x001fe400078e00ff */
[----:B-1----:R-:W-:-:S04]  /*0120*/  IMAD.MOV R7, RZ, RZ, -R9 ;  /* 0x000000ffff077224 */ /* 0x002fc800078e0a09 */
[----:B------:R-:W-:-:S04]  /*0130*/  IMAD R7, R7, R6, RZ ;  /* 0x0000000607077224 */ /* 0x000fc800078e02ff */
[----:B------:R-:W-:-:S06]  /*0140*/  IMAD.HI.U32 R9, R9, R7, R8 ;  /* 0x0000000709097227 */ /* 0x000fcc00078e0008 */
[----:B------:R-:W-:-:S04]  /*0150*/  IMAD.HI.U32 R20, R9, R4, RZ ;  /* 0x0000000409147227 */ /* 0x000fc800078e00ff */
[----:B------:R-:W-:-:S04]  /*0160*/  IMAD.MOV R7, RZ, RZ, -R20 ;  /* 0x000000ffff077224 */ /* 0x000fc800078e0a14 */
[----:B------:R-:W-:-:S05]  /*0170*/  IMAD R7, R6, R7, R4 ;  /* 0x0000000706077224 */ /* 0x000fca00078e0204 */
[----:B------:R-:W-:-:S13]  /*0180*/  ISETP.GE.U32.AND P0, PT, R7, R6, PT ;  /* 0x000000060700720c */ /* 0x000fda0003f06070 */
[----:B------:R-:W-:Y:S02]  /*0190*/  @P0 IMAD.IADD R7, R7, 0x1, -R6 ;  /* 0x0000000107070824 */ /* 0x000fe400078e0a06 */
[----:B------:R-:W-:-:S03]  /*01a0*/  @P0 VIADD R20, R20, 0x1 ;  /* 0x0000000114140836 */ /* 0x000fc60000000000 */
[----:B------:R-:W-:-:S13]  /*01b0*/  ISETP.GE.U32.AND P1, PT, R7, R6, PT ;  /* 0x000000060700720c */ /* 0x000fda0003f26070 */
[----:B------:R-:W-:Y:S01]  /*01c0*/  @P1 VIADD R20, R20, 0x1 ;  /* 0x0000000114141836 */ /* 0x000fe20000000000 */
[----:B------:R-:W-:-:S05]  /*01d0*/  @!P2 LOP3.LUT R20, RZ, R6, RZ, 0x33, !PT ;  /* 0x00000006ff14a212 */ /* 0x000fca00078e33ff */
[----:B------:R-:W-:-:S04]  /*01e0*/  IMAD.MOV R7, RZ, RZ, -R20 ;  /* 0x000000ffff077224 */ /* 0x000fc800078e0a14 */
[----:B------:R-:W-:Y:S01]  /*01f0*/  IMAD R2, R6, R7, R4 ;  /* 0x0000000706027224 */ /* 0x000fe200078e0204 */
[----:B------:R-:W-:Y:S06]  /*0200*/  BRA `(.L_x_1) ;  /* 0x0000000000307947 */ /* 0x000fec0003800000 */
.L_x_0:
[----:B------:R-:W-:-:S07]  /*0210*/  MOV R8, 0x230 ;  /* 0x0000023000087802 */ /* 0x000fce0000000f00 */
[----:B------:R-:W-:Y:S05]  /*0220*/  CALL.REL.NOINC `($__internal_0_$__cuda_sm20_div_s64) ;  /* 0x0000001400987944 */ /* 0x000fea0003c00000 */
[----:B------:R-:W0:Y:S01]  /*0230*/  LDCU UR4, c[0x0][0x388] ;  /* 0x00007100ff0477ac */ /* 0x000e220008000800 */
[----:B------:R-:W-:Y:S01]  /*0240*/  IADD3 R11, P0, PT, RZ, -R20, RZ ;  /* 0x80000014ff0b7210 */ /* 0x000fe20007f1e0ff */
[----:B------:R-:W-:-:S04]  /*0250*/  IMAD.MOV.U32 R5, RZ, RZ, RZ ;  /* 0x000000ffff057224 */ /* 0x000fc800078e00ff */
[----:B------:R-:W-:Y:S02]  /*0260*/  IMAD.X R7, RZ, RZ, ~R21, P0 ;  /* 0x000000ffff077224 */ /* 0x000fe400000e0e15 */
[----:B0-----:R-:W-:-:S04]  /*0270*/  IMAD.U32 R6, RZ, RZ, UR4 ;  /* 0x00000004ff067e24 */ /* 0x001fc8000f8e00ff */
[-C--:B------:R-:W-:Y:S02]  /*0280*/  IMAD R7, R7, R6.reuse, RZ ;  /* 0x0000000607077224 */ /* 0x080fe400078e02ff */
[----:B------:R-:W-:-:S04]  /*0290*/  IMAD.WIDE.U32 R8, R11, R6, R4 ;  /* 0x000000060b087225 */ /* 0x000fc800078e0004 */
[----:B------:R-:W-:Y:S02]  /*02a0*/  IMAD R7, R0, R11, R7 ;  /* 0x0000000b00077224 */ /* 0x000fe400078e0207 */
[----:B------:R-:W-:Y:S02]  /*02b0*/  IMAD.MOV.U32 R2, RZ, RZ, R8 ;  /* 0x000000ffff027224 */ /* 0x000fe400078e0008 */
[----:B------:R-:W-:-:S07]  /*02c0*/  IMAD.IADD R0, R9, 0x1, R7 ;  /* 0x0000000109007824 */ /* 0x000fce00078e0207 */
.L_x_1:
[----:B------:R-:W0:Y:S01]  /*02d0*/  S2R R5, SR_TID.Y ;  /* 0x0000000000057919 */ /* 0x000e220000002200 */
[----:B------:R-:W1:Y:S01]  /*02e0*/  S2UR UR5, SR_CgaCtaId ;  /* 0x00000000000579c3 */ /* 0x000e620000008800 */
[----:B------:R-:W2:Y:S01]  /*02f0*/  LDCU.64 UR6, c[0x0][0x3b0] ;  /* 0x00007600ff0677ac */ /* 0x000ea20008000a00 */
[----:B------:R-:W-:Y:S01]  /*0300*/  UMOV UR4, 0x400 ;  /* 0x0000040000047882 */ /* 0x000fe20000000000 */
[----:B------:R-:W3:Y:S01]  /*0310*/  LDCU.64 UR8, c[0x0][0x358] ;  /* 0x00006b00ff0877ac */ /* 0x000ee20008000a00 */
[----:B--2---:R-:W-:-:S04]  /*0320*/  LEA R18, P1, R4, UR6, 0x2 ;  /* 0x0000000604127c11 */ /* 0x004fc8000f8210ff */
[----:B------:R-:W-:Y:S01]  /*0330*/  LEA.HI.X R19, R4, UR7, RZ, 0x2, P1 ;  /* 0x0000000704137c11 */ /* 0x000fe200088f14ff */
[----:B-1----:R-:W-:-:S06]  /*0340*/  ULEA UR4, UR5, UR4, 0x18 ;  /* 0x0000000405047291 */ /* 0x002fcc000f8ec0ff */
[----:B------:R-:W-:Y:S02]  /*0350*/  LEA R3, R3, UR4, 0x2 ;  /* 0x0000000403037c11 */ /* 0x000fe4000f8e10ff */
[----:B0-----:R-:W-:-:S13]  /*0360*/  ISETP.NE.AND P0, PT, R5, RZ, PT ;  /* 0x000000ff0500720c */ /* 0x001fda0003f05270 */
[----:B---3--:R-:W-:Y:S05]  /*0370*/  @P0 BRA `(.L_x_2) ;  /* 0x0000000c00280947 */ /* 0x008fea0003800000 */
[----:B------:R-:W0:Y:S02]  /*0380*/  LDCU UR5, c[0x0][0x384] ;  /* 0x00007080ff0577ac */ /* 0x000e240008000800 */
[----:B0-----:R-:W-:-:S09]  /*0390*/  UISETP.GE.AND UP0, UPT, UR5, 0x1, UPT ;  /* 0x000000010500788c */ /* 0x001fd2000bf06270 */
[----:B------:R-:W-:Y:S05]  /*03a0*/  BRA.U !UP0, `(.L_x_3) ;  /* 0x00000015081c7547 */ /* 0x000fea000b800000 */
[----:B------:R0:W5:Y:S01]  /*03b0*/  LDG.E R8, desc[UR8][R18.64] ;  /* 0x0000000812087981 */ /* 0x000162000c1e1900 */
[----:B------:R-:W-:Y:S02]  /*03c0*/  UISETP.GE.U32.AND UP1, UPT, UR5, 0x8, UPT ;  /* 0x000000080500788c */ /* 0x000fe4000bf26070 */
[----:B------:R-:W-:Y:S01]  /*03d0*/  IMAD R5, R21, UR5, RZ ;  /* 0x0000000515057c24 */ /* 0x000fe2000f8e02ff */
[----:B------:R-:W-:Y:S02]  /*03e0*/  ULOP3.LUT UR6, UR5, 0x7, URZ, 0xc0, !UPT ;  /* 0x0000000705067892 */ /* 0x000fe4000f8ec0ff */
[----:B------:R-:W-:Y:S01]  /*03f0*/  IMAD.WIDE.U32 R20, R20, UR5, RZ ;  /* 0x0000000514147c25 */ /* 0x000fe2000f8e00ff */
[----:B------:R-:W-:Y:S01]  /*0400*/  UMOV UR4, URZ ;  /* 0x000000ff00047c82 */ /* 0x000fe20008000000 */
[----:B------:R-:W-:Y:S02]  /*0410*/  UISETP.NE.AND UP0, UPT, UR6, URZ, UPT ;  /* 0x000000ff0600728c */ /* 0x000fe4000bf05270 */
[----:B------:R-:W-:Y:S01]  /*0420*/  IMAD.IADD R4, R21, 0x1, R5 ;  /* 0x0000000115047824 */ /* 0x000fe200078e0205 */
[----:B0-----:R-:W-:Y:S08]  /*0430*/  BRA.U !UP1, `(.L_x_4) ;  /* 0x0000000509847547 */ /* 0x001ff0000b800000 */
[----:B------:R-:W0:Y:S01]  /*0440*/  LDCU.64 UR10, c[0x0][0x390] ;  /* 0x00007200ff0a77ac */ /* 0x000e220008000a00 */
[C---:B------:R-:W-:Y:S02]  /*0450*/  IMAD.SHL.U32 R15, R6.reuse, 0x2, RZ ;  /* 0x00000002060f7824 */ /* 0x040fe400078e00ff */
[C---:B------:R-:W-:Y:S01]  /*0460*/  IMAD R7, R6.reuse, 0x3, RZ ;  /* 0x0000000306077824 */ /* 0x040fe200078e02ff */
[----:B------:R-:W1:Y:S01]  /*0470*/  LDCU UR7, c[0x0][0x388] ;  /* 0x00007100ff0777ac */ /* 0x000e620008000800 */
[C---:B------:R-:W-:Y:S02]  /*0480*/  IMAD.SHL.U32 R9, R6.reuse, 0x4, RZ ;  /* 0x0000000406097824 */ /* 0x040fe400078e00ff */
[C---:B------:R-:W-:Y:S01]  /*0490*/  IMAD R11, R6.reuse, 0x5, RZ ;  /* 0x00000005060b7824 */ /* 0x040fe200078e02ff */
[----:B------:R-:W-:Y:S01]  /*04a0*/  ULOP3.LUT UR4, UR5, 0x7ffffff8, URZ, 0xc0, !UPT ;  /* 0x7ffffff805047892 */ /* 0x000fe2000f8ec0ff */
[C---:B------:R-:W-:Y:S01]  /*04b0*/  IMAD R13, R6.reuse, 0x6, RZ ;  /* 0x00000006060d7824 */ /* 0x040fe200078e02ff */
[----:B------:R-:W2:Y:S01]  /*04c0*/  LDCU UR12, c[0x0][0x388] ;  /* 0x00007100ff0c77ac */ /* 0x000ea20008000800 */
[----:B------:R-:W-:-:S02]  /*04d0*/  IMAD R27, R6, 0x7, RZ ;  /* 0x00000007061b7824 */ /* 0x000fc400078e02ff */
[----:B------:R-:W-:Y:S01]  /*04e0*/  IMAD.MOV.U32 R29, RZ, RZ, RZ ;  /* 0x000000ffff1d7224 */ /* 0x000fe200078e00ff */
[----:B------:R-:W-:Y:S01]  /*04f0*/  UIADD3 UR5, UPT, UPT, -UR4, URZ, URZ ;  /* 0x000000ff04057290 */ /* 0x000fe2000fffe1ff */
[----:B0-----:R-:W-:-:S04]  /*0500*/  LEA R16, P0, R20, UR10, 0x2 ;  /* 0x0000000a14107c11 */ /* 0x001fc8000f8010ff */
[----:B------:R-:W-:Y:S01]  /*0510*/  LEA.HI.X R10, R20, UR11, R4, 0x2, P0 ;  /* 0x0000000b140a7c11 */ /* 0x000fe200080f1404 */
[----:B-1----:R-:W-:Y:S01]  /*0520*/  IMAD.U32 R5, RZ, RZ, UR7 ;  /* 0x00000007ff057e24 */ /* 0x002fe2000f8e00ff */
[----:B------:R-:W-:Y:S01]  /*0530*/  IADD3 R16, P0, PT, R16, 0x10, RZ ;  /* 0x0000001010107810 */ /* 0x000fe20007f1e0ff */
[----:B------:R-:W0:Y:S04]  /*0540*/  LDCU.64 UR10, c[0x0][0x398] ;  /* 0x00007300ff0a77ac */ /* 0x000e280008000a00 */
[----:B--2---:R-:W-:-:S08]  /*0550*/  IMAD.X R10, RZ, RZ, R10, P0 ;  /* 0x000000ffff0a7224 */ /* 0x004fd000000e060a */
.L_x_5:
[----:B------:R-:W-:-:S04]  /*0560*/  IADD3 R6, P0, PT, R29, R2, RZ ;  /* 0x000000021d067210 */ /* 0x000fc80007f1e0ff */
[----:B------:R-:W-:Y:S02]  /*0570*/  LEA.HI.X.SX32 R17, R29, R0, 0x1, P0 ;  /* 0x000000001d117211 */ /* 0x000fe400000f0eff */
[----:B0-----:R-:W-:-:S04]  /*0580*/  LEA R24, P0, R6, UR10, 0x2 ;  /* 0x0000000a06187c11 */ /* 0x001fc8000f8010ff */
[----:B------:R-:W-:Y:S01]  /*0590*/  LEA.HI.X R25, R6, UR11, R17, 0x2, P0 ;  /* 0x0000000b06197c11 */ /* 0x000fe200080f1411 */
[----:B------:R-:W-:-:S05]  /*05a0*/  IMAD.MOV.U32 R17, RZ, RZ, R10 ;  /* 0x000000ffff117224 */ /* 0x000fca00078e000a */
[----:B--2---:R-:W2:Y:S04]  /*05b0*/  LDG.E R6, desc[UR8][R16.64+-0x10] ;  /* 0xfffff00810067981 */ /* 0x004ea8000c1e1900 */
[----:B------:R-:W2:Y:S01]  /*05c0*/  LDG.E R25, desc[UR8][R24.64] ;  /* 0x0000000818197981 */ /* 0x000ea2000c1e1900 */
[----:B------:R-:W-:-:S04]  /*05d0*/  IADD3 R10, P0, PT, R5, R2, RZ ;  /* 0x00000002050a7210 */ /* 0x000fc80007f1e0ff */
[----:B------:R-:W-:Y:S02]  /*05e0*/  LEA.HI.X.SX32 R23, R5, R0, 0x1, P0 ;  /* 0x0000000005177211 */ /* 0x000fe400000f0eff */
[----:B------:R-:W-:-:S04]  /*05f0*/  LEA R22, P0, R10, UR10, 0x2 ;  /* 0x0000000a0a167c11 */ /* 0x000fc8000f8010ff */
[----:B------:R-:W-:Y:S01]  /*0600*/  LEA.HI.X R23, R10, UR11, R23, 0x2, P0 ;  /* 0x0000000b0a177c11 */ /* 0x000fe200080f1417 */
[----:B--2--5:R-:W-:-:S05]  /*0610*/  IMAD R6, R6, R25, R8 ;  /* 0x0000001906067224 */ /* 0x024fca00078e0208 */
[----:B------:R0:W-:Y:S04]  /*0620*/  STG.E desc[UR8][R18.64], R6 ;  /* 0x0000000612007986 */ /* 0x0001e8000c101908 */
[----:B------:R-:W2:Y:S04]  /*0630*/  LDG.E R23, desc[UR8][R22.64] ;  /* 0x0000000816177981 */ /* 0x000ea8000c1e1900 */
[----:B------:R-:W2:Y:S01]  /*0640*/  LDG.E R8, desc[UR8][R16.64+-0xc] ;  /* 0xfffff40810087981 */ /* 0x000ea2000c1e1900 */
[----:B------:R-:W-:-:S04]  /*0650*/  IADD3 R10, P0, PT, R15, R2, RZ ;  /* 0x000000020f0a7210 */ /* 0x000fc80007f1e0ff */
[----:B------:R-:W-:Y:S02]  /*0660*/  LEA.HI.X.SX32 R12, R15, R0, 0x1, P0 ;  /* 0x000000000f0c7211 */ /* 0x000fe400000f0eff */
[----:B------:R-:W-:-:S04]  /*0670*/  LEA R24, P0, R10, UR10, 0x2 ;  /* 0x0000000a0a187c11 */ /* 0x000fc8000f8010ff */
[----:B------:R-:W-:Y:S01]  /*0680*/  LEA.HI.X R25, R10, UR11, R12, 0x2, P0 ;  /* 0x0000000b0a197c11 */ /* 0x000fe200080f140c */
[----:B--2---:R-:W-:-:S05]  /*0690*/  IMAD R8, R8, R23, R6 ;  /* 0x0000001708087224 */ /* 0x004fca00078e0206 */
[----:B------:R1:W-:Y:S04]  /*06a0*/  STG.E desc[UR8][R18.64], R8 ;  /* 0x0000000812007986 */ /* 0x0003e8000c101908 */
[----:B------:R-:W2:Y:S04]  /*06b0*/  LDG.E R25, desc[UR8][R24.64] ;  /* 0x0000000818197981 */ /* 0x000ea8000c1e1900 */
[----:B------:R-:W2:Y:S01]  /*06c0*/  LDG.E R10, desc[UR8][R16.64+-0x8] ;  /* 0xfffff808100a7981 */ /* 0x000ea2000c1e1900 */
[----:B0-----:R-:W-:-:S04]  /*06d0*/  IADD3 R6, P0, PT, R7, R2, RZ ;  /* 0x0000000207067210 */ /* 0x001fc80007f1e0ff */
[----:B------:R-:W-:Y:S02]  /*06e0*/  LEA.HI.X.SX32 R23, R7, R0, 0x1, P0 ;  /* 0x0000000007177211 */ /* 0x000fe400000f0eff */
[----:B------:R-:W-:-:S04]  /*06f0*/  LEA R22, P0, R6, UR10, 0x2 ;  /* 0x0000000a06167c11 */ /* 0x000fc8000f8010ff */
[----:B------:R-:W-:Y:S01]  /*0700*/  LEA.HI.X R23, R6, UR11, R23, 0x2, P0 ;  /* 0x0000000b06177c11 */ /* 0x000fe200080f1417 */
[----:B--2---:R-:W-:-:S05]  /*0710*/  IMAD R10, R10, R25, R8 ;  /* 0x000000190a0a7224 */ /* 0x004fca00078e0208 */
[----:B------:R0:W-:Y:S04]  /*0720*/  STG.E desc[UR8][R18.64], R10 ;  /* 0x0000000a12007986 */ /* 0x0001e8000c101908 */
[----:B------:R-:W2:Y:S04]  /*0730*/  LDG.E R23, desc[UR8][R22.64] ;  /* 0x0000000816177981 */ /* 0x000ea8000c1e1900 */
[----:B------:R-:W2:Y:S01]  /*0740*/  LDG.E R6, desc[UR8][R16.64+-0x4] ;  /* 0xfffffc0810067981 */ /* 0x000ea2000c1e1900 */
[----:B-1----:R-:W-:-:S04]  /*0750*/  IADD3 R8, P0, PT, R9, R2, RZ ;  /* 0x0000000209087210 */ /* 0x002fc80007f1e0ff */
        /* <DEDUP_REMOVED lines=29> */
[----:B------:R-:W3:Y:S04]  /*0930*/  LDG.E R23, desc[UR8][R22.64] ;  /* 0x0000000816177981 */ /* 0x000ee8000c1e1900 */
[----:B------:R0:W3:Y:S01]  /*0940*/  LDG.E R8, desc[UR8][R16.64+0xc] ;  /* 0x00000c0810087981 */ /* 0x0000e2000c1e1900 */
[----:B------:R-:W-:Y:S01]  /*0950*/  UIADD3 UR5, UPT, UPT, UR5, 0x8, URZ ;  /* 0x0000000805057890 */ /* 0x000fe2000fffe0ff */
[----:B------:R-:W-:-:S03]  /*0960*/  IMAD.U32 R6, RZ, RZ, UR12 ;  /* 0x0000000cff067e24 */ /* 0x000fc6000f8e00ff */
[----:B------:R-:W-:Y:S01]  /*0970*/  UISETP.NE.AND UP1, UPT, UR5, URZ, UPT ;  /* 0x000000ff0500728c */ /* 0x000fe2000bf25270 */
[C---:B------:R-:W-:Y:S01]  /*0980*/  IMAD R5, R6.reuse, 0x8, R5 ;  /* 0x0000000806057824 */ /* 0x040fe200078e0205 */
[C---:B------:R-:W-:Y:S01]  /*0990*/  LEA R15, R6.reuse, R15, 0x3 ;  /* 0x0000000f060f7211 */ /* 0x040fe200078e18ff */
[----:B------:R-:W-:Y:S01]  /*09a0*/  IMAD R7, R6, 0x8, R7 ;  /* 0x0000000806077824 */ /* 0x000fe200078e0207 */
[----:B0-----:R-:W-:Y:S01]  /*09b0*/  IADD3 R16, P0, PT, R16, 0x20, RZ ;  /* 0x0000002010107810 */ /* 0x001fe20007f1e0ff */
[C---:B------:R-:W-:Y:S02]  /*09c0*/  IMAD R9, R6.reuse, 0x8, R9 ;  /* 0x0000000806097824 */ /* 0x040fe400078e0209 */
[C---:B------:R-:W-:Y:S02]  /*09d0*/  IMAD R11, R6.reuse, 0x8, R11 ;  /* 0x00000008060b7824 */ /* 0x040fe400078e020b */
[----:B-1----:R-:W-:Y:S02]  /*09e0*/  IMAD.X R10, RZ, RZ, R17, P0 ;  /* 0x000000ffff0a7224 */ /* 0x002fe400000e0611 */
[----:B------:R-:W-:-:S02]  /*09f0*/  IMAD R13, R6, 0x8, R13 ;  /* 0x00000008060d7824 */ /* 0x000fc400078e020d */
[C---:B------:R-:W-:Y:S02]  /*0a00*/  IMAD R27, R6.reuse, 0x8, R27 ;  /* 0x00000008061b7824 */ /* 0x040fe400078e021b */
[----:B------:R-:W-:Y:S02]  /*0a10*/  IMAD R29, R6, 0x8, R29 ;  /* 0x00000008061d7824 */ /* 0x000fe400078e021d */
[----:B---3--:R-:W-:-:S05]  /*0a20*/  IMAD R8, R8, R23, R12 ;  /* 0x0000001708087224 */ /* 0x008fca00078e020c */
[----:B------:R2:W-:Y:S01]  /*0a30*/  STG.E desc[UR8][R18.64], R8 ;  /* 0x0000000812007986 */ /* 0x0005e2000c101908 */
[----:B------:R-:W-:Y:S05]  /*0a40*/  BRA.U UP1, `(.L_x_5) ;  /* 0xfffffff901c47547 */ /* 0x000fea000b83ffff */
.L_x_4:
[----:B------:R-:W-:Y:S05]  /*0a50*/  BRA.U !UP0, `(.L_x_3) ;  /* 0x0000000d08707547 */ /* 0x000fea000b800000 */
[----:B------:R-:W0:Y:S01]  /*0a60*/  LDCU UR5, c[0x0][0x384] ;  /* 0x00007080ff0577ac */ /* 0x000e220008000800 */
[----:B------:R-:W-:Y:S02]  /*0a70*/  UISETP.GE.U32.AND UP0, UPT, UR6, 0x4, UPT ;  /* 0x000000040600788c */ /* 0x000fe4000bf06070 */
[----:B0-----:R-:W-:-:S04]  /*0a80*/  ULOP3.LUT UR7, UR5, 0x3, URZ, 0xc0, !UPT ;  /* 0x0000000305077892 */ /* 0x001fc8000f8ec0ff */
[----:B------:R-:W-:-:S03]  /*0a90*/  UISETP.NE.AND UP1, UPT, UR7, URZ, UPT ;  /* 0x000000ff0700728c */ /* 0x000fc6000bf25270 */
[----:B------:R-:W-:Y:S08]  /*0aa0*/  BRA.U !UP0, `(.L_x_6) ;  /* 0x0000000108a87547 */ /* 0x000ff0000b800000 */
[----:B------:R-:W0:Y:S01]  /*0ab0*/  LDCU.128 UR12, c[0x0][0x390] ;  /* 0x00007200ff0c77ac */ /* 0x000e220008000c00 */
[----:B------:R-:W-:Y:S01]  /*0ac0*/  IMAD R7, R6, UR4, RZ ;  /* 0x0000000406077c24 */ /* 0x000fe2000f8e02ff */
[----:B------:R-:W-:-:S04]  /*0ad0*/  IADD3 R9, P0, PT, R20, UR4, RZ ;  /* 0x0000000414097c10 */ /* 0x000fc8000ff1e0ff */
[----:B------:R-:W-:Y:S01]  /*0ae0*/  IADD3 R5, P2, PT, R7, R2, RZ ;  /* 0x0000000207057210 */ /* 0x000fe20007f5e0ff */
[----:B------:R-:W-:-:S03]  /*0af0*/  IMAD.X R16, RZ, RZ, R4, P0 ;  /* 0x000000ffff107224 */ /* 0x000fc600000e0604 */
[----:B--2---:R-:W-:Y:S02]  /*0b00*/  LEA.HI.X.SX32 R12, R7, R0, 0x1, P2 ;  /* 0x00000000070c7211 */ /* 0x004fe400010f0eff */
[----:B0-----:R-:W-:Y:S02]  /*0b10*/  LEA R10, P1, R9, UR12, 0x2 ;  /* 0x0000000c090a7c11 */ /* 0x001fe4000f8210ff */
[----:B------:R-:W-:Y:S02]  /*0b20*/  LEA R14, P0, R5, UR14, 0x2 ;  /* 0x0000000e050e7c11 */ /* 0x000fe4000f8010ff */
[----:B------:R-:W-:Y:S02]  /*0b30*/  LEA.HI.X R11, R9, UR13, R16, 0x2, P1 ;  /* 0x0000000d090b7c11 */ /* 0x000fe400088f1410 */
[----:B------:R-:W-:-:S03]  /*0b40*/  LEA.HI.X R15, R5, UR15, R12, 0x2, P0 ;  /* 0x0000000f050f7c11 */ /* 0x000fc600080f140c */
[----:B------:R-:W2:Y:S04]  /*0b50*/  LDG.E R5, desc[UR8][R10.64] ;  /* 0x000000080a057981 */ /* 0x000ea8000c1e1900 */
[----:B------:R-:W2:Y:S01]  /*0b60*/  LDG.E R14, desc[UR8][R14.64] ;  /* 0x000000080e0e7981 */ /* 0x000ea2000c1e1900 */
[----:B------:R-:W-:-:S05]  /*0b70*/  IMAD.IADD R7, R7, 0x1, R6 ;  /* 0x0000000107077824 */ /* 0x000fca00078e0206 */
        /* <DEDUP_REMOVED lines=8> */
[----:B------:R-:W-:-:S05]  /*0c00*/  IMAD.IADD R17, R7, 0x1, R6 ;  /* 0x0000000107117824 */ /* 0x000fca00078e0206 */
        /* <DEDUP_REMOVED lines=8> */
[----:B------:R-:W-:-:S05]  /*0c90*/  IMAD.IADD R17, R17, 0x1, R6 ;  /* 0x0000000111117824 */ /* 0x000fca00078e0206 */
[----:B0-----:R-:W-:-:S04]  /*0ca0*/  IADD3 R5, P0, PT, R17, R2, RZ ;  /* 0x0000000211057210 */ /* 0x001fc80007f1e0ff */
[----:B------:R-:W-:Y:S02]  /*0cb0*/  LEA R12, P1, R5, UR14, 0x2 ;  /* 0x0000000e050c7c11 */ /* 0x000fe4000f8210ff */
[----:B------:R-:W-:-:S04]  /*0cc0*/  LEA.HI.X.SX32 R16, R17, R0, 0x1, P0 ;  /* 0x0000000011107211 */ /* 0x000fc800000f0eff */
[----:B------:R-:W-:Y:S01]  /*0cd0*/  LEA.HI.X R13, R5, UR15, R16, 0x2, P1 ;  /* 0x0000000f050d7c11 */ /* 0x000fe200088f1410 */
[----:B--2---:R-:W-:-:S05]  /*0ce0*/  IMAD R5, R14, R8, R7 ;  /* 0x000000080e057224 */ /* 0x004fca00078e0207 */
[----:B------:R1:W-:Y:S04]  /*0cf0*/  STG.E desc[UR8][R18.64], R5 ;  /* 0x0000000512007986 */ /* 0x0003e8000c101908 */
[----:B------:R-:W2:Y:S04]  /*0d00*/  LDG.E R14, desc[UR8][R10.64+0xc] ;  /* 0x00000c080a0e7981 */ /* 0x000ea8000c1e1900 */
[----:B------:R-:W2:Y:S01]  /*0d10*/  LDG.E R12, desc[UR8][R12.64] ;  /* 0x000000080c0c7981 */ /* 0x000ea2000c1e1900 */
[----:B------:R-:W-:Y:S01]  /*0d20*/  UIADD3 UR4, UPT, UPT, UR4, 0x4, URZ ;  /* 0x0000000404047890 */ /* 0x000fe2000fffe0ff */
[----:B--2---:R-:W-:-:S05]  /*0d30*/  IMAD R8, R14, R12, R5 ;  /* 0x0000000c0e087224 */ /* 0x004fca00078e0205 */
[----:B------:R1:W-:Y:S06]  /*0d40*/  STG.E desc[UR8][R18.64], R8 ;  /* 0x0000000812007986 */ /* 0x0003ec000c101908 */
.L_x_6:
[----:B------:R-:W-:Y:S05]  /*0d50*/  BRA.U !UP1, `(.L_x_3) ;  /* 0x0000000909b07547 */ /* 0x000fea000b800000 */
[----:B------:R-:W-:Y:S02]  /*0d60*/  UISETP.NE.AND UP0, UPT, UR7, 0x1, UPT ;  /* 0x000000010700788c */ /* 0x000fe4000bf05270 */
[----:B------:R-:W-:-:S04]  /*0d70*/  ULOP3.LUT UR5, UR5, 0x1, URZ, 0xc0, !UPT ;  /* 0x0000000105057892 */ /* 0x000fc8000f8ec0ff */
[----:B------:R-:W-:-:S03]  /*0d80*/  UISETP.NE.U32.AND UP1, UPT, UR5, 0x1, UPT ;  /* 0x000000010500788c */ /* 0x000fc6000bf25070 */
[----:B------:R-:W-:Y:S08]  /*0d90*/  BRA.U !UP0, `(.L_x_7) ;  /* 0x0000000108607547 */ /* 0x000ff0000b800000 */
[----:B------:R-:W0:Y:S01]  /*0da0*/  LDCU.128 UR12, c[0x0][0x390] ;  /* 0x00007200ff0c77ac */ /* 0x000e220008000c00 */
[----:B-1----:R-:W-:Y:S01]  /*0db0*/  IMAD R7, R6, UR4, RZ ;  /* 0x0000000406077c24 */ /* 0x002fe2000f8e02ff */
[----:B------:R-:W-:-:S04]  /*0dc0*/  IADD3 R5, P0, PT, R20, UR4, RZ ;  /* 0x0000000414057c10 */ /* 0x000fc8000ff1e0ff */
[----:B------:R-:W-:Y:S01]  /*0dd0*/  IADD3 R9, P2, PT, R7, R2, RZ ;  /* 0x0000000207097210 */ /* 0x000fe20007f5e0ff */
[----:B------:R-:W-:-:S03]  /*0de0*/  IMAD.X R14, RZ, RZ, R4, P0 ;  /* 0x000000ffff0e7224 */ /* 0x000fc600000e0604 */
[----:B------:R-:W-:Y:S02]  /*0df0*/  LEA.HI.X.SX32 R16, R7, R0, 0x1, P2 ;  /* 0x0000000007107211 */ /* 0x000fe400010f0eff */
[----:B0-----:R-:W-:Y:S02]  /*0e00*/  LEA R10, P1, R5, UR12, 0x2 ;  /* 0x0000000c050a7c11 */ /* 0x001fe4000f8210ff */
[----:B--2---:R-:W-:Y:S02]  /*0e10*/  LEA R12, P0, R9, UR14, 0x2 ;  /* 0x0000000e090c7c11 */ /* 0x004fe4000f8010ff */
[----:B------:R-:W-:Y:S02]  /*0e20*/  LEA.HI.X R11, R5, UR13, R14, 0x2, P1 ;  /* 0x0000000d050b7c11 */ /* 0x000fe400088f140e */
[----:B------:R-:W-:-:S03]  /*0e30*/  LEA.HI.X R13, R9, UR15, R16, 0x2, P0 ;  /* 0x0000000f090d7c11 */ /* 0x000fc600080f1410 */
[----:B------:R-:W2:Y:S04]  /*0e40*/  LDG.E R5, desc[UR8][R10.64] ;  /* 0x000000080a057981 */ /* 0x000ea8000c1e1900 */
[----:B------:R-:W2:Y:S01]  /*0e50*/  LDG.E R12, desc[UR8][R12.64] ;  /* 0x000000080c0c7981 */ /* 0x000ea2000c1e1900 */
[----:B------:R-:W-:-:S05]  /*0e60*/  IMAD.IADD R7, R7, 0x1, R6 ;  /* 0x0000000107077824 */ /* 0x000fca00078e0206 */
[----:B------:R-:W-:-:S04]  /*0e70*/  IADD3 R9, P0, PT, R7, R2, RZ ;  /* 0x0000000207097210 */ /* 0x000fc80007f1e0ff */
[----:B------:R-:W-:Y:S02]  /*0e80*/  LEA R14, P1, R9, UR14, 0x2 ;  /* 0x0000000e090e7c11 */ /* 0x000fe4000f8210ff */
[----:B------:R-:W-:-:S04]  /*0e90*/  LEA.HI.X.SX32 R16, R7, R0, 0x1, P0 ;  /* 0x0000000007107211 */ /* 0x000fc800000f0eff */
[----:B------:R-:W-:Y:S01]  /*0ea0*/  LEA.HI.X R15, R9, UR15, R16, 0x2, P1 ;  /* 0x0000000f090f7c11 */ /* 0x000fe200088f1410 */
[----:B--2--5:R-:W-:-:S05]  /*0eb0*/  IMAD R5, R5, R12, R8 ;  /* 0x0000000c05057224 */ /* 0x024fca00078e0208 */
[----:B------:R0:W-:Y:S04]  /*0ec0*/  STG.E desc[UR8][R18.64], R5 ;  /* 0x0000000512007986 */ /* 0x0001e8000c101908 */
[----:B------:R-:W2:Y:S04]  /*0ed0*/  LDG.E R8, desc[UR8][R10.64+0x4] ;  /* 0x000004080a087981 */ /* 0x000ea8000c1e1900 */
[----:B------:R-:W2:Y:S01]  /*0ee0*/  LDG.E R14, desc[UR8][R14.64] ;  /* 0x000000080e0e7981 */ /* 0x000ea2000c1e1900 */
[----:B------:R-:W-:Y:S01]  /*0ef0*/  UIADD3 UR4, UPT, UPT, UR4, 0x2, URZ ;  /* 0x0000000204047890 */ /* 0x000fe2000fffe0ff */
[----:B--2---:R-:W-:-:S05]  /*0f00*/  IMAD R8, R8, R14, R5 ;  /* 0x0000000e08087224 */ /* 0x004fca00078e0205 */
[----:B------:R0:W-:Y:S06]  /*0f10*/  STG.E desc[UR8][R18.64], R8 ;  /* 0x0000000812007986 */ /* 0x0001ec000c101908 */
.L_x_7:
[----:B------:R-:W-:Y:S05]  /*0f20*/  BRA.U UP1, `(.L_x_3) ;  /* 0x00000009013c7547 */ /* 0x000fea000b800000 */
[----:B------:R-:W3:Y:S01]  /*0f30*/  LDCU.128 UR12, c[0x0][0x390] ;  /* 0x00007200ff0c77ac */ /* 0x000ee20008000c00 */
[----:B01----:R-:W-:Y:S01]  /*0f40*/  IMAD R5, R6, UR4, RZ ;  /* 0x0000000406057c24 */ /* 0x003fe2000f8e02ff */
[----:B------:R-:W-:-:S04]  /*0f50*/  IADD3 R20, P0, PT, R20, UR4, RZ ;  /* 0x0000000414147c10 */ /* 0x000fc8000ff1e0ff */
[----:B------:R-:W-:Y:S01]  /*0f60*/  IADD3 R2, P2, PT, R5, R2, RZ ;  /* 0x0000000205027210 */ /* 0x000fe20007f5e0ff */
[----:B------:R-:W-:-:S03]  /*0f70*/  IMAD.X R7, RZ, RZ, R4, P0 ;  /* 0x000000ffff077224 */ /* 0x000fc600000e0604 */
[----:B------:R-:W-:Y:S02]  /*0f80*/  LEA.HI.X.SX32 R5, R5, R0, 0x1, P2 ;  /* 0x0000000005057211 */ /* 0x000fe400010f0eff */
[----:B---3--:R-:W-:Y:S02]  /*0f90*/  LEA R6, P1, R20, UR12, 0x2 ;  /* 0x0000000c14067c11 */ /* 0x008fe4000f8210ff */
[----:B------:R-:W-:Y:S02]  /*0fa0*/  LEA R4, P0, R2, UR14, 0x2 ;  /* 0x0000000e02047c11 */ /* 0x000fe4000f8010ff */
[----:B------:R-:W-:Y:S02]  /*0fb0*/  LEA.HI.X R7, R20, UR13, R7, 0x2, P1 ;  /* 0x0000000d14077c11 */ /* 0x000fe400088f1407 */
[----:B------:R-:W-:-:S04]  /*0fc0*/  LEA.HI.X R5, R2, UR15, R5, 0x2, P0 ;  /* 0x0000000f02057c11 */ /* 0x000fc800080f1405 */
[----:B------:R-:W3:Y:S04]  /*0fd0*/  LDG.E R7, desc[UR8][R6.64] ;  /* 0x0000000806077981 */ /* 0x000ee8000c1e1900 */
[----:B------:R-:W3:Y:S02]  /*0fe0*/  LDG.E R4, desc[UR8][R4.64] ;  /* 0x0000000804047981 */ /* 0x000ee4000c1e1900 */
[----:B---3-5:R-:W-:-:S05]  /*0ff0*/  IMAD R9, R7, R4, R8 ;  /* 0x0000000407097224 */ /* 0x028fca00078e0208 */
[----:B------:R3:W-:Y:S01]  /*1000*/  STG.E desc[UR8][R18.64], R9 ;  /* 0x0000000912007986 */ /* 0x0007e2000c101908 */
[----:B------:R-:W-:Y:S05]  /*1010*/  BRA `(.L_x_3) ;  /* 0x0000000800007947 */ /* 0x000fea0003800000 */
.L_x_2:
[----:B------:R-:W-:Y:S05]  /*1020*/  WARPSYNC.ALL ;  /* 0x0000000000007948 */ /* 0x000fea0003800000 */
[----:B------:R-:W-:Y:S06]  /*1030*/  BAR.SYNC.DEFER_BLOCKING 0x0 ;  /* 0x0000000000007b1d */ /* 0x000fec0000010000 */
[----:B------:R-:W0:Y:S01]  /*1040*/  LDCU UR4, c[0x0][0x384] ;  /* 0x00007080ff0477ac */ /* 0x000e220008000800 */
[----:B------:R1:W-:Y:S01]  /*1050*/  STS [R3], RZ ;  /* 0x000000ff03007388 */ /* 0x0003e20000000800 */
[----:B0-----:R-:W-:-:S09]  /*1060*/  UISETP.GE.AND UP0, UPT, UR4, 0x1, UPT ;  /* 0x000000010400788c */ /* 0x001fd2000bf06270 */
[----:B-1----:R-:W-:Y:S05]  /*1070*/  BRA.U !UP0, `(.L_x_3) ;  /* 0x0000000508e87547 */ /* 0x002fea000b800000 */
[----:B------:R-:W-:Y:S02]  /*1080*/  UISETP.GE.U32.AND UP1, UPT, UR4, 0x8, UPT ;  /* 0x000000080400788c */ /* 0x000fe4000bf26070 */
[----:B------:R-:W-:Y:S01]  /*1090*/  IMAD R17, R0, UR4, RZ ;  /* 0x0000000400117c24 */ /* 0x000fe2000f8e02ff */
[----:B------:R-:W-:Y:S02]  /*10a0*/  ULOP3.LUT UR6, UR4, 0x7, URZ, 0xc0, !UPT ;  /* 0x0000000704067892 */ /* 0x000fe4000f8ec0ff */
[----:B------:R-:W-:Y:S02]  /*10b0*/  IMAD R21, R21, UR4, RZ ;  /* 0x0000000415157c24 */ /* 0x000fe4000f8e02ff */
[----:B------:R-:W-:Y:S01]  /*10c0*/  IMAD.WIDE.U32 R4, R20, UR4, RZ ;  /* 0x0000000414047c25 */ /* 0x000fe2000f8e00ff */
[----:B------:R-:W-:-:S03]  /*10d0*/  UISETP.NE.AND UP0, UPT, UR6, URZ, UPT ;  /* 0x000000ff0600728c */ /* 0x000fc6000bf05270 */
[----:B------:R-:W-:-:S04]  /*10e0*/  IMAD.WIDE.U32 R14, R2, UR4, RZ ;  /* 0x00000004020e7c25 */ /* 0x000fc8000f8e00ff */
[----:B------:R-:W-:Y:S02]  /*10f0*/  IMAD.MOV.U32 R0, RZ, RZ, RZ ;  /* 0x000000ffff007224 */ /* 0x000fe400078e00ff */
[----:B------:R-:W-:Y:S02]  /*1100*/  IMAD.MOV.U32 R23, RZ, RZ, RZ ;  /* 0x000000ffff177224 */ /* 0x000fe400078e00ff */
[----:B------:R-:W-:Y:S02]  /*1110*/  IMAD.IADD R21, R21, 0x1, R5 ;  /* 0x0000000115157824 */ /* 0x000fe400078e0205 */
[----:B------:R-:W-:Y:S01]  /*1120*/  IMAD.IADD R17, R15, 0x1, R17 ;  /* 0x000000010f117824 */ /* 0x000fe200078e0211 */
[----:B------:R-:W-:Y:S06]  /*1130*/  BRA.U !UP1, `(.L_x_8) ;  /* 0x0000000109bc7547 */ /* 0x000fec000b800000 */
[----:B------:R-:W0:Y:S01]  /*1140*/  LDCU.128 UR12, c[0x0][0x3a0] ;  /* 0x00007400ff0c77ac */ /* 0x000e220008000c00 */
[----:B------:R-:W-:Y:S01]  /*1150*/  HFMA2 R0, -RZ, RZ, 0, 0 ;  /* 0x00000000ff007431 */ /* 0x000fe200000001ff */
[----:B------:R-:W-:-:S04]  /*1160*/  ULOP3.LUT UR4, UR4, 0x7ffffff8, URZ, 0xc0, !UPT ;  /* 0x7ffffff804047892 */ /* 0x000fc8000f8ec0ff */
[----:B------:R-:W-:Y:S02]  /*1170*/  UIADD3 UR5, UPT, UPT, -UR4, URZ, URZ ;  /* 0x000000ff04057290 */ /* 0x000fe4000fffe1ff */
[----:B------:R-:W-:Y:S01]  /*1180*/  IMAD.U32 R23, RZ, RZ, UR4 ;  /* 0x00000004ff177e24 */ /* 0x000fe2000f8e00ff */
[----:B0-----:R-:W-:Y:S02]  /*1190*/  LEA R10, P0, R4, UR12, 0x2 ;  /* 0x0000000c040a7c11 */ /* 0x001fe4000f8010ff */
[----:B------:R-:W-:Y:S02]  /*11a0*/  LEA R2, P2, R14, UR14, 0x2 ;  /* 0x0000000e0e027c11 */ /* 0x000fe4000f8410ff */
[----:B------:R-:W-:Y:S02]  /*11b0*/  IADD3 R10, P1, PT, R10, 0x10, RZ ;  /* 0x000000100a0a7810 */ /* 0x000fe40007f3e0ff */
[----:B------:R-:W-:Y:S02]  /*11c0*/  IADD3 R2, P3, PT, R2, 0x10, RZ ;  /* 0x0000001002027810 */ /* 0x000fe40007f7e0ff */
[----:B------:R-:W-:-:S02]  /*11d0*/  LEA.HI.X R11, R4, UR13, R21, 0x2, P0 ;  /* 0x0000000d040b7c11 */ /* 0x000fc400080f1415 */
[----:B------:R-:W-:-:S03]  /*11e0*/  LEA.HI.X R9, R14, UR15, R17, 0x2, P2 ;  /* 0x0000000f0e097c11 */ /* 0x000fc600090f1411 */
[----:B------:R-:W-:Y:S02]  /*11f0*/  IMAD.X R11, RZ, RZ, R11, P1 ;  /* 0x000000ffff0b7224 */ /* 0x000fe400008e060b */
[----:B------:R-:W-:-:S07]  /*1200*/  IMAD.X R9, RZ, RZ, R9, P3 ;  /* 0x000000ffff097224 */ /* 0x000fce00018e0609 */
.L_x_9:
[----:B------:R-:W-:Y:S02]  /*1210*/  IMAD.MOV.U32 R6, RZ, RZ, R10 ;  /* 0x000000ffff067224 */ /* 0x000fe400078e000a */
[----:B------:R-:W-:Y:S02]  /*1220*/  IMAD.MOV.U32 R7, RZ, RZ, R11 ;  /* 0x000000ffff077224 */ /* 0x000fe400078e000b */
[----:B------:R-:W-:-:S03]  /*1230*/  IMAD.MOV.U32 R8, RZ, RZ, R2 ;  /* 0x000000ffff087224 */ /* 0x000fc600078e0002 */
[----:B------:R-:W2:Y:S04]  /*1240*/  LDG.E R27, desc[UR8][R6.64+-0x10] ;  /* 0xfffff008061b7981 */ /* 0x000ea8000c1e1900 */
[----:B------:R-:W2:Y:S04]  /*1250*/  LDG.E R16, desc[UR8][R8.64+-0x10] ;  /* 0xfffff00808107981 */ /* 0x000ea8000c1e1900 */
[----:B------:R-:W3:Y:S04]  /*1260*/  LDG.E R29, desc[UR8][R6.64+-0xc] ;  /* 0xfffff408061d7981 */ /* 0x000ee8000c1e1900 */
[----:B------:R-:W3:Y:S04]  /*1270*/  LDG.E R20, desc[UR8][R8.64+-0xc] ;  /* 0xfffff40808147981 */ /* 0x000ee8000c1e1900 */
[----:B------:R-:W4:Y:S04]  /*1280*/  LDG.E R12, desc[UR8][R6.64+-0x8] ;  /* 0xfffff808060c7981 */ /* 0x000f28000c1e1900 */
[----:B------:R-:W4:Y:S04]  /*1290*/  LDG.E R25, desc[UR8][R8.64+-0x8] ;  /* 0xfffff80808197981 */ /* 0x000f28000c1e1900 */
[----:B------:R-:W5:Y:S04]  /*12a0*/  LDG.E R11, desc[UR8][R6.64+-0x4] ;  /* 0xfffffc08060b7981 */ /* 0x000f68000c1e1900 */
[----:B------:R-:W5:Y:S04]  /*12b0*/  LDG.E R2, desc[UR8][R8.64+-0x4] ;  /* 0xfffffc0808027981 */ /* 0x000f68000c1e1900 */
[----:B------:R-:W5:Y:S04]  /*12c0*/  LDG.E R10, desc[UR8][R6.64] ;  /* 0x00000008060a7981 */ /* 0x000f68000c1e1900 */
[----:B------:R-:W5:Y:S01]  /*12d0*/  LDG.E R13, desc[UR8][R8.64] ;  /* 0x00000008080d7981 */ /* 0x000f62000c1e1900 */
[----:B--2---:R-:W-:-:S03]  /*12e0*/  IMAD R16, R27, R16, R0 ;  /* 0x000000101b107224 */ /* 0x004fc600078e0200 */
[----:B------:R-:W2:Y:S04]  /*12f0*/  LDG.E R0, desc[UR8][R6.64+0x4] ;  /* 0x0000040806007981 */ /* 0x000ea8000c1e1900 */
[----:B------:R-:W2:Y:S01]  /*1300*/  LDG.E R27, desc[UR8][R8.64+0x4] ;  /* 0x00000408081b7981 */ /* 0x000ea2000c1e1900 */
[----:B---3--:R-:W-:-:S03]  /*1310*/  IMAD R20, R29, R20, R16 ;  /* 0x000000141d147224 */ /* 0x008fc600078e0210 */
[----:B------:R-:W3:Y:S04]  /*1320*/  LDG.E R29, desc[UR8][R6.64+0x8] ;  /* 0x00000808061d7981 */ /* 0x000ee8000c1e1900 */
[----:B------:R-:W3:Y:S01]  /*1330*/  LDG.E R16, desc[UR8][R8.64+0x8] ;  /* 0x0000080808107981 */ /* 0x000ee2000c1e1900 */
[----:B----4-:R-:W-:-:S03]  /*1340*/  IMAD R20, R12, R25, R20 ;  /* 0x000000190c147224 */ /* 0x010fc600078e0214 */
[----:B------:R-:W4:Y:S04]  /*1350*/  LDG.E R12, desc[UR8][R6.64+0xc] ;  /* 0x00000c08060c7981 */ /* 0x000f28000c1e1900 */
[----:B------:R0:W4:Y:S01]  /*1360*/  LDG.E R25, desc[UR8][R8.64+0xc] ;  /* 0x00000c0808197981 */ /* 0x000122000c1e1900 */
[----:B------:R-:W-:Y:S01]  /*1370*/  UIADD3 UR5, UPT, UPT, UR5, 0x8, URZ ;  /* 0x0000000805057890 */ /* 0x000fe2000fffe0ff */
[----:B-----5:R-:W-:-:S03]  /*1380*/  IMAD R2, R11, R2, R20 ;  /* 0x000000020b027224 */ /* 0x020fc600078e0214 */
[----:B------:R-:W-:Y:S01]  /*1390*/  UISETP.NE.AND UP1, UPT, UR5, URZ, UPT ;  /* 0x000000ff0500728c */ /* 0x000fe2000bf25270 */
[----:B------:R-:W-:Y:S01]  /*13a0*/  IMAD R2, R10, R13, R2 ;  /* 0x0000000d0a027224 */ /* 0x000fe200078e0202 */
[----:B------:R-:W-:-:S05]  /*13b0*/  IADD3 R10, P0, PT, R6, 0x20, RZ ;  /* 0x00000020060a7810 */ /* 0x000fca0007f1e0ff */
[----:B------:R-:W-:Y:S02]  /*13c0*/  IMAD.X R11, RZ, RZ, R7, P0 ;  /* 0x000000ffff0b7224 */ /* 0x000fe400000e0607 */
[----:B--2---:R-:W-:Y:S01]  /*13d0*/  IMAD R0, R0, R27, R2 ;  /* 0x0000001b00007224 */ /* 0x004fe200078e0202 */
[----:B------:R-:W-:-:S05]  /*13e0*/  IADD3 R2, P1, PT, R8, 0x20, RZ ;  /* 0x0000002008027810 */ /* 0x000fca0007f3e0ff */
[----:B0-----:R-:W-:Y:S02]  /*13f0*/  IMAD.X R9, RZ, RZ, R9, P1 ;  /* 0x000000ffff097224 */ /* 0x001fe400008e0609 */
[----:B---3--:R-:W-:-:S04]  /*1400*/  IMAD R0, R29, R16, R0 ;  /* 0x000000101d007224 */ /* 0x008fc800078e0200 */
[----:B----4-:R-:W-:Y:S01]  /*1410*/  IMAD R0, R12, R25, R0 ;  /* 0x000000190c007224 */ /* 0x010fe200078e0200 */
[----:B------:R-:W-:Y:S06]  /*1420*/  BRA.U UP1, `(.L_x_9) ;  /* 0xfffffffd01787547 */ /* 0x000fec000b83ffff */
.L_x_8:
[----:B------:R-:W-:Y:S05]  /*1430*/  BRA.U !UP0, `(.L_x_10) ;  /* 0x0000000108f47547 */ /* 0x000fea000b800000 */
[----:B------:R-:W0:Y:S01]  /*1440*/  LDC R2, c[0x0][0x384] ;  /* 0x0000e100ff027b82 */ /* 0x000e220000000800 */
[----:B------:R-:W-:Y:S01]  /*1450*/  UISETP.GE.U32.AND UP0, UPT, UR6, 0x4, UPT ;  /* 0x000000040600788c */ /* 0x000fe2000bf06070 */
[----:B0-----:R-:W-:-:S04]  /*1460*/  LOP3.LUT R22, R2, 0x3, RZ, 0xc0, !PT ;  /* 0x0000000302167812 */ /* 0x001fc800078ec0ff */
[----:B------:R-:W-:-:S04]  /*1470*/  ISETP.NE.AND P4, PT, R22, RZ, PT ;  /* 0x000000ff1600720c */ /* 0x000fc80003f85270 */
[----:B------:R-:W-:Y:S09]  /*1480*/  BRA.U !UP0, `(.L_x_11) ;  /* 0x0000000108587547 */ /* 0x000ff2000b800000 */
[----:B------:R-:W0:Y:S01]  /*1490*/  LDCU.128 UR4, c[0x0][0x3a0] ;  /* 0x00007400ff0477ac */ /* 0x000e220008000c00 */
[C---:B------:R-:W-:Y:S02]  /*14a0*/  IADD3 R9, P0, PT, R23.reuse, R4, RZ ;  /* 0x0000000417097210 */ /* 0x040fe40007f1e0ff */
[----:B------:R-:W-:-:S03]  /*14b0*/  IADD3 R7, P2, PT, R23, R14, RZ ;  /* 0x0000000e17077210 */ /* 0x000fc60007f5e0ff */
[----:B------:R-:W-:Y:S02]  /*14c0*/  IMAD.X R12, RZ, RZ, R21, P0 ;  /* 0x000000ffff0c7224 */ /* 0x000fe400000e0615 */
[----:B------:R-:W-:Y:S01]  /*14d0*/  IMAD.X R10, RZ, RZ, R17, P2 ;  /* 0x000000ffff0a7224 */ /* 0x000fe200010e0611 */
[----:B0-----:R-:W-:Y:S02]  /*14e0*/  LEA R8, P1, R9, UR4, 0x2 ;  /* 0x0000000409087c11 */ /* 0x001fe4000f8210ff */
[----:B------:R-:W-:Y:S02]  /*14f0*/  LEA R6, P3, R7, UR6, 0x2 ;  /* 0x0000000607067c11 */ /* 0x000fe4000f8610ff */
[----:B------:R-:W-:Y:S02]  /*1500*/  LEA.HI.X R9, R9, UR5, R12, 0x2, P1 ;  /* 0x0000000509097c11 */ /* 0x000fe400088f140c */
[----:B------:R-:W-:-:S03]  /*1510*/  LEA.HI.X R7, R7, UR7, R10, 0x2, P3 ;  /* 0x0000000707077c11 */ /* 0x000fc600098f140a */
[----:B------:R-:W2:Y:S04]  /*1520*/  LDG.E R11, desc[UR8][R8.64] ;  /* 0x00000008080b7981 */ /* 0x000ea8000c1e1900 */
[----:B------:R-:W2:Y:S04]  /*1530*/  LDG.E R10, desc[UR8][R6.64] ;  /* 0x00000008060a7981 */ /* 0x000ea8000c1e1900 */
[----:B------:R-:W3:Y:S04]  /*1540*/  LDG.E R13, desc[UR8][R8.64+0x4] ;  /* 0x00000408080d7981 */ /* 0x000ee8000c1e1900 */
[----:B------:R-:W3:Y:S04]  /*1550*/  LDG.E R12, desc[UR8][R6.64+0x4] ;  /* 0x00000408060c7981 */ /* 0x000ee8000c1e1900 */
[----:B------:R-:W4:Y:S04]  /*1560*/  LDG.E R25, desc[UR8][R8.64+0x8] ;  /* 0x0000080808197981 */ /* 0x000f28000c1e1900 */
[----:B------:R-:W4:Y:S04]  /*1570*/  LDG.E R16, desc[UR8][R6.64+0x8] ;  /* 0x0000080806107981 */ /* 0x000f28000c1e1900 */
[----:B------:R-:W5:Y:S04]  /*1580*/  LDG.E R27, desc[UR8][R8.64+0xc] ;  /* 0x00000c08081b7981 */ /* 0x000f68000c1e1900 */
[----:B------:R-:W5:Y:S01]  /*1590*/  LDG.E R20, desc[UR8][R6.64+0xc] ;  /* 0x00000c0806147981 */ /* 0x000f62000c1e1900 */
[----:B------:R-:W-:-:S02]  /*15a0*/  VIADD R23, R23, 0x4 ;  /* 0x0000000417177836 */ /* 0x000fc40000000000 */
[----:B--2---:R-:W-:-:S04]  /*15b0*/  IMAD R10, R11, R10, R0 ;  /* 0x0000000a0b0a7224 */ /* 0x004fc800078e0200 */
[----:B---3--:R-:W-:-:S04]  /*15c0*/  IMAD R10, R13, R12, R10 ;  /* 0x0000000c0d0a7224 */ /* 0x008fc800078e020a */
[----:B----4-:R-:W-:-:S04]  /*15d0*/  IMAD R10, R25, R16, R10 ;  /* 0x00000010190a7224 */ /* 0x010fc800078e020a */
[----:B-----5:R-:W-:-:S07]  /*15e0*/  IMAD R0, R27, R20, R10 ;  /* 0x000000141b007224 */ /* 0x020fce00078e020a */
.L_x_11:
[----:B------:R-:W-:Y:S05]  /*15f0*/  @!P4 BRA `(.L_x_10) ;  /* 0x000000000084c947 */ /* 0x000fea0003800000 */
[----:B------:R-:W0:Y:S01]  /*1600*/  LDC.64 R12, c[0x0][0x3a0] ;  /* 0x0000e800ff0c7b82 */ /* 0x000e220000000a00 */
[----:B------:R-:W-:Y:S02]  /*1610*/  ISETP.NE.AND P1, PT, R22, 0x1, PT ;  /* 0x000000011600780c */ /* 0x000fe40003f25270 */
[----:B------:R-:W-:-:S04]  /*1620*/  LOP3.LUT R2, R2, 0x1, RZ, 0xc0, !PT ;  /* 0x0000000102027812 */ /* 0x000fc800078ec0ff */
[----:B------:R-:W-:Y:S01]  /*1630*/  ISETP.NE.U32.AND P0, PT, R2, 0x1, PT ;  /* 0x000000010200780c */ /* 0x000fe20003f05070 */
[----:B------:R-:W1:Y:S06]  /*1640*/  LDC.64 R10, c[0x0][0x3a8] ;  /* 0x0000ea00ff0a7b82 */ /* 0x000e6c0000000a00 */
[C---:B------:R-:W-:Y:S02]  /*1650*/  @P1 IADD3 R5, P3, PT, R23.reuse, R4, RZ ;  /* 0x0000000417051210 */ /* 0x040fe40007f7e0ff */
[----:B------:R-:W2:Y:S01]  /*1660*/  LDC.64 R8, c[0x0][0x3a0] ;  /* 0x0000e800ff087b82 */ /* 0x000ea20000000a00 */
[C---:B------:R-:W-:Y:S01]  /*1670*/  @P1 IADD3 R2, P4, PT, R23.reuse, R14, RZ ;  /* 0x0000000e17021210 */ /* 0x040fe20007f9e0ff */
[----:B------:R-:W-:-:S02]  /*1680*/  @P1 VIADD R23, R23, 0x2 ;  /* 0x0000000217171836 */ /* 0x000fc40000000000 */
[----:B------:R-:W-:Y:S02]  /*1690*/  @P1 IMAD.X R16, RZ, RZ, R21, P3 ;  /* 0x000000ffff101224 */ /* 0x000fe400018e0615 */
[----:B------:R-:W-:Y:S01]  /*16a0*/  @P1 IMAD.X R15, RZ, RZ, R17, P4 ;  /* 0x000000ffff0f1224 */ /* 0x000fe200020e0611 */
[----:B------:R-:W-:Y:S01]  /*16b0*/  @!P0 IADD3 R4, P5, PT, R23, R4, RZ ;  /* 0x0000000417048210 */ /* 0x000fe20007fbe0ff */
[----:B------:R-:W3:Y:S01]  /*16c0*/  LDC.64 R6, c[0x0][0x3a8] ;  /* 0x0000ea00ff067b82 */ /* 0x000ee20000000a00 */
[----:B0-----:R-:W-:Y:S02]  /*16d0*/  @P1 LEA R12, P4, R5, R12, 0x2 ;  /* 0x0000000c050c1211 */ /* 0x001fe400078810ff */
[----:B------:R-:W-:Y:S01]  /*16e0*/  @!P0 IADD3 R14, P2, PT, R23, R14, RZ ;  /* 0x0000000e170e8210 */ /* 0x000fe20007f5e0ff */
[----:B------:R-:W-:Y:S01]  /*16f0*/  @!P0 IMAD.X R21, RZ, RZ, R21, P5 ;  /* 0x000000ffff158224 */ /* 0x000fe200028e0615 */
[----:B------:R-:W-:Y:S02]  /*1700*/  @P1 LEA.HI.X R13, R5, R13, R16, 0x2, P4 ;  /* 0x0000000d050d1211 */ /* 0x000fe400020f1410 */
[----:B-1----:R-:W-:Y:S01]  /*1710*/  @P1 LEA R10, P3, R2, R10, 0x2 ;  /* 0x0000000a020a1211 */ /* 0x002fe200078610ff */
[----:B------:R-:W-:-:S02]  /*1720*/  @!P0 IMAD.X R17, RZ, RZ, R17, P2 ;  /* 0x000000ffff118224 */ /* 0x000fc400010e0611 */
[----:B------:R-:W4:Y:S01]  /*1730*/  @P1 LDG.E R5, desc[UR8][R12.64] ;  /* 0x000000080c051981 */ /* 0x000f22000c1e1900 */
[----:B------:R-:W-:-:S03]  /*1740*/  @P1 LEA.HI.X R11, R2, R11, R15, 0x2, P3 ;  /* 0x0000000b020b1211 */ /* 0x000fc600018f140f */
[----:B------:R-:W5:Y:S01]  /*1750*/  @P1 LDG.E R15, desc[UR8][R12.64+0x4] ;  /* 0x000004080c0f1981 */ /* 0x000f62000c1e1900 */
[----:B--2---:R-:W-:-:S03]  /*1760*/  @!P0 LEA R8, P5, R4, R8, 0x2 ;  /* 0x0000000804088211 */ /* 0x004fc600078a10ff */
[----:B------:R-:W4:Y:S01]  /*1770*/  @P1 LDG.E R2, desc[UR8][R10.64] ;  /* 0x000000080a021981 */ /* 0x000f22000c1e1900 */
[----:B------:R-:W-:-:S03]  /*1780*/  @!P0 LEA.HI.X R9, R4, R9, R21, 0x2, P5 ;  /* 0x0000000904098211 */ /* 0x000fc600028f1415 */
[----:B------:R-:W5:Y:S01]  /*1790*/  @P1 LDG.E R4, desc[UR8][R10.64+0x4] ;  /* 0x000004080a041981 */ /* 0x000f62000c1e1900 */
[----:B---3--:R-:W-:-:S03]  /*17a0*/  @!P0 LEA R6, P2, R14, R6, 0x2 ;  /* 0x000000060e068211 */ /* 0x008fc600078410ff */
[----:B------:R-:W2:Y:S01]  /*17b0*/  @!P0 LDG.E R9, desc[UR8][R8.64] ;  /* 0x0000000808098981 */ /* 0x000ea2000c1e1900 */
[----:B------:R-:W-:-:S05]  /*17c0*/  @!P0 LEA.HI.X R7, R14, R7, R17, 0x2, P2 ;  /* 0x000000070e078211 */ /* 0x000fca00010f1411 */
[----:B------:R-:W2:Y:S01]  /*17d0*/  @!P0 LDG.E R6, desc[UR8][R6.64] ;  /* 0x0000000806068981 */ /* 0x000ea2000c1e1900 */
[----:B----4-:R-:W-:-:S04]  /*17e0*/  @P1 IMAD R2, R5, R2, R0 ;  /* 0x0000000205021224 */ /* 0x010fc800078e0200 */
[----:B-----5:R-:W-:-:S04]  /*17f0*/  @P1 IMAD R0, R15, R4, R2 ;  /* 0x000000040f001224 */ /* 0x020fc800078e0202 */
[----:B--2---:R-:W-:-:S07]  /*1800*/  @!P0 IMAD R0, R9, R6, R0 ;  /* 0x0000000609008224 */ /* 0x004fce00078e0200 */
.L_x_10:
[----:B------:R0:W-:Y:S02]  /*1810*/  STS [R3], R0 ;  /* 0x0000000003007388 */ /* 0x0001e40000000800 */
.L_x_3:
[----:B------:R-:W-:Y:S05]  /*1820*/  WARPSYNC.ALL ;  /* 0x0000000000007948 */ /* 0x000fea0003800000 */
[----:B------:R-:W-:Y:S06]  /*1830*/  BAR.SYNC.DEFER_BLOCKING 0x0 ;  /* 0x0000000000007b1d */ /* 0x000fec0000010000 */
[----:B0-----:R-:W1:Y:S04]  /*1840*/  LDG.E R0, desc[UR8][R18.64] ;  /* 0x0000000812007981 */ /* 0x001e68000c1e1900 */
[----:B------:R-:W1:Y:S02]  /*1850*/  LDS R3, [R3] ;  /* 0x0000000003037984 */ /* 0x000e640000000800 */
[----:B-1----:R-:W-:-:S05]  /*1860*/  IMAD.IADD R5, R0, 0x1, R3 ;  /* 0x0000000100057824 */ /* 0x002fca00078e0203 */
[----:B------:R-:W-:Y:S01]  /*1870*/  STG.E desc[UR8][R18.64], R5 ;  /* 0x0000000512007986 */ /* 0x000fe2000c101908 */
[----:B------:R-:W-:Y:S05]  /*1880*/  EXIT ;  /* 0x000000000000794d */ /* 0x000fea0003800000 */
        .weak           $__internal_0_$__cuda_sm20_div_s64
        .type           $__internal_0_$__cuda_sm20_div_s64,@function
        .size           $__internal_0_$__cuda_sm20_div_s64,(.L_x_13 - $__internal_0_$__cuda_sm20_div_s64)
$__internal_0_$__cuda_sm20_div_s64:
[----:B------:R-:W0:Y:S01]  /*1890*/  LDC R2, c[0x0][0x388] ;  /* 0x0000e200ff027b82 */ /* 0x000e220000000800 */
[----:B------:R-:W-:Y:S02]  /*18a0*/  ISETP.GE.AND P2, PT, R0, RZ, PT ;  /* 0x000000ff0000720c */ /* 0x000fe40003f46270 */
[----:B0-----:R-:W-:-:S04]  /*18b0*/  IADD3 R7, P0, PT, RZ, -R2, RZ ;  /* 0x80000002ff077210 */ /* 0x001fc80007f1e0ff */
[----:B------:R-:W-:Y:S02]  /*18c0*/  IADD3.X R9, PT, PT, RZ, ~R0, RZ, P0, !PT ;  /* 0x80000000ff097210 */ /* 0x000fe400007fe4ff */
[----:B------:R-:W-:Y:S02]  /*18d0*/  SEL R6, R7, R2, !P2 ;  /* 0x0000000207067207 */ /* 0x000fe40005000000 */
[----:B------:R-:W-:-:S04]  /*18e0*/  SEL R7, R9, R0, !P2 ;  /* 0x0000000009077207 */ /* 0x000fc80005000000 */
[----:B------:R-:W0:Y:S08]  /*18f0*/  I2F.U64.RP R9, R6 ;  /* 0x0000000600097312 */ /* 0x000e300000309000 */
[----:B0-----:R-:W0:Y:S02]  /*1900*/  MUFU.RCP R9, R9 ;  /* 0x0000000900097308 */ /* 0x001e240000001000 */
[----:B0-----:R-:W-:-:S06]  /*1910*/  VIADD R10, R9, 0x1ffffffe ;  /* 0x1ffffffe090a7836 */ /* 0x001fcc0000000000 */
[----:B------:R-:W0:Y:S02]  /*1920*/  F2I.U64.TRUNC R10, R10 ;  /* 0x0000000a000a7311 */ /* 0x000e24000020d800 */
[----:B0-----:R-:W-:-:S04]  /*1930*/  IMAD.WIDE.U32 R12, R10, R6, RZ ;  /* 0x000000060a0c7225 */ /* 0x001fc800078e00ff */
[----:B------:R-:W-:Y:S01]  /*1940*/  IMAD R13, R10, R7, R13 ;  /* 0x000000070a0d7224 */ /* 0x000fe200078e020d */
[----:B------:R-:W-:-:S03]  /*1950*/  IADD3 R15, P0, PT, RZ, -R12, RZ ;  /* 0x8000000cff0f7210 */ /* 0x000fc60007f1e0ff */
[----:B------:R-:W-:Y:S02]  /*1960*/  IMAD R13, R11, R6, R13 ;  /* 0x000000060b0d7224 */ /* 0x000fe400078e020d */
[----:B------:R-:W-:-:S04]  /*1970*/  IMAD.HI.U32 R12, R10, R15, RZ ;  /* 0x0000000f0a0c7227 */ /* 0x000fc800078e00ff */
[----:B------:R-:W-:Y:S02]  /*1980*/  IMAD.X R17, RZ, RZ, ~R13, P0 ;  /* 0x000000ffff117224 */ /* 0x000fe400000e0e0d */
[----:B------:R-:W-:Y:S02]  /*1990*/  IMAD.MOV.U32 R13, RZ, RZ, R10 ;  /* 0x000000ffff0d7224 */ /* 0x000fe400078e000a */
[-C--:B------:R-:W-:Y:S02]  /*19a0*/  IMAD R19, R11, R17.reuse, RZ ;  /* 0x000000110b137224 */ /* 0x080fe400078e02ff */
[----:B------:R-:W-:-:S04]  /*19b0*/  IMAD.WIDE.U32 R12, P0, R10, R17, R12 ;  /* 0x000000110a0c7225 */ /* 0x000fc8000780000c */
[----:B------:R-:W-:-:S04]  /*19c0*/  IMAD.HI.U32 R9, R11, R17, RZ ;  /* 0x000000110b097227 */ /* 0x000fc800078e00ff */
[----:B------:R-:W-:-:S04]  /*19d0*/  IMAD.HI.U32 R12, P1, R11, R15, R12 ;  /* 0x0000000f0b0c7227 */ /* 0x000fc8000782000c */
[----:B------:R-:W-:Y:S01]  /*19e0*/  IMAD.X R9, R9, 0x1, R11, P0 ;  /* 0x0000000109097824 */ /* 0x000fe200000e060b */
[----:B------:R-:W-:-:S04]  /*19f0*/  IADD3 R13, P3, PT, R19, R12, RZ ;  /* 0x0000000c130d7210 */ /* 0x000fc80007f7e0ff */
[----:B------:R-:W-:Y:S01]  /*1a00*/  IADD3.X R9, PT, PT, RZ, RZ, R9, P3, P1 ;  /* 0x000000ffff097210 */ /* 0x000fe20001fe2409 */
[----:B------:R-:W-:-:S04]  /*1a10*/  IMAD.WIDE.U32 R10, R13, R6, RZ ;  /* 0x000000060d0a7225 */ /* 0x000fc800078e00ff */
[----:B------:R-:W-:Y:S01]  /*1a20*/  IMAD R11, R13, R7, R11 ;  /* 0x000000070d0b7224 */ /* 0x000fe200078e020b */
[----:B------:R-:W-:-:S03]  /*1a30*/  IADD3 R15, P0, PT, RZ, -R10, RZ ;  /* 0x8000000aff0f7210 */ /* 0x000fc60007f1e0ff */
[----:B------:R-:W-:Y:S02]  /*1a40*/  IMAD R11, R9, R6, R11 ;  /* 0x00000006090b7224 */ /* 0x000fe400078e020b */
[----:B------:R-:W-:-:S04]  /*1a50*/  IMAD.HI.U32 R12, R13, R15, RZ ;  /* 0x0000000f0d0c7227 */ /* 0x000fc800078e00ff */
[----:B------:R-:W-:Y:S02]  /*1a60*/  IMAD.X R10, RZ, RZ, ~R11, P0 ;  /* 0x000000ffff0a7224 */ /* 0x000fe400000e0e0b */
[----:B------:R-:W-:Y:S02]  /*1a70*/  IMAD.MOV.U32 R11, RZ, RZ, RZ ;  /* 0x000000ffff0b7224 */ /* 0x000fe400078e00ff */
[----:B------:R-:W-:-:S04]  /*1a80*/  IMAD.WIDE.U32 R12, P0, R13, R10, R12 ;  /* 0x0000000a0d0c7225 */ /* 0x000fc8000780000c */
[C---:B------:R-:W-:Y:S02]  /*1a90*/  IMAD R14, R9.reuse, R10, RZ ;  /* 0x0000000a090e7224 */ /* 0x040fe400078e02ff */
[----:B------:R-:W-:-:S04]  /*1aa0*/  IMAD.HI.U32 R13, P1, R9, R15, R12 ;  /* 0x0000000f090d7227 */ /* 0x000fc8000782000c */
[----:B------:R-:W-:Y:S01]  /*1ab0*/  IMAD.HI.U32 R12, R9, R10, RZ ;  /* 0x0000000a090c7227 */ /* 0x000fe200078e00ff */
[----:B------:R-:W-:-:S03]  /*1ac0*/  IADD3 R13, P3, PT, R14, R13, RZ ;  /* 0x0000000d0e0d7210 */ /* 0x000fc60007f7e0ff */
[----:B------:R-:W-:Y:S02]  /*1ad0*/  IMAD.X R9, R12, 0x1, R9, P0 ;  /* 0x000000010c097824 */ /* 0x000fe400000e0609 */
[----:B------:R-:W-:-:S03]  /*1ae0*/  IMAD.HI.U32 R10, R13, R4, RZ ;  /* 0x000000040d0a7227 */ /* 0x000fc600078e00ff */
[----:B------:R-:W-:Y:S01]  /*1af0*/  IADD3.X R9, PT, PT, RZ, RZ, R9, P3, P1 ;  /* 0x000000ffff097210 */ /* 0x000fe20001fe2409 */
[----:B------:R-:W-:-:S04]  /*1b00*/  IMAD.WIDE.U32 R10, RZ, R13, R10 ;  /* 0x0000000dff0a7225 */ /* 0x000fc800078e000a */
[----:B------:R-:W-:-:S05]  /*1b10*/  IMAD.HI.U32 R9, P0, R9, R4, R10 ;  /* 0x0000000409097227 */ /* 0x000fca000780000a */
[----:B------:R-:W-:Y:S01]  /*1b20*/  IADD3 R13, P1, PT, RZ, R9, RZ ;  /* 0x00000009ff0d7210 */ /* 0x000fe20007f3e0ff */
[----:B------:R-:W-:-:S04]  /*1b30*/  IMAD.X R9, RZ, RZ, RZ, P0 ;  /* 0x000000ffff097224 */ /* 0x000fc800000e06ff */
[----:B------:R-:W-:-:S04]  /*1b40*/  IMAD.WIDE.U32 R10, R13, R6, RZ ;  /* 0x000000060d0a7225 */ /* 0x000fc800078e00ff */
[----:B------:R-:W-:Y:S01]  /*1b50*/  IMAD.X R9, RZ, RZ, R9, P1 ;  /* 0x000000ffff097224 */ /* 0x000fe200008e0609 */
[----:B------:R-:W-:Y:S01]  /*1b60*/  IADD3 R17, P1, PT, -R10, R4, RZ ;  /* 0x000000040a117210 */ /* 0x000fe20007f3e1ff */
[C---:B------:R-:W-:Y:S01]  /*1b70*/  IMAD R11, R13.reuse, R7, R11 ;  /* 0x000000070d0b7224 */ /* 0x040fe200078e020b */
[----:B------:R-:W-:Y:S02]  /*1b80*/  IADD3 R10, P3, PT, R13, 0x1, RZ ;  /* 0x000000010d0a7810 */ /* 0x000fe40007f7e0ff */
[-C--:B------:R-:W-:Y:S01]  /*1b90*/  ISETP.GE.U32.AND P0, PT, R17, R6.reuse, PT ;  /* 0x000000061100720c */ /* 0x080fe20003f06070 */
[-C--:B------:R-:W-:Y:S02]  /*1ba0*/  IMAD R11, R9, R6.reuse, R11 ;  /* 0x00000006090b7224 */ /* 0x080fe400078e020b */
[----:B------:R-:W-:Y:S02]  /*1bb0*/  IMAD.X R12, RZ, RZ, R9, P3 ;  /* 0x000000ffff0c7224 */ /* 0x000fe400018e0609 */
[----:B------:R-:W-:Y:S01]  /*1bc0*/  IMAD.X R19, RZ, RZ, ~R11, P1 ;  /* 0x000000ffff137224 */ /* 0x000fe200008e0e0b */
[----:B------:R-:W-:-:S04]  /*1bd0*/  IADD3 R11, P1, PT, R17, -R6, RZ ;  /* 0x80000006110b7210 */ /* 0x000fc80007f3e0ff */
[C---:B------:R-:W-:Y:S01]  /*1be0*/  ISETP.GE.U32.AND.EX P0, PT, R19.reuse, R7, PT, P0 ;  /* 0x000000071300720c */ /* 0x040fe20003f06100 */
[----:B------:R-:W-:-:S03]  /*1bf0*/  IMAD.X R15, R19, 0x1, ~R7, P1 ;  /* 0x00000001130f7824 */ /* 0x000fc600008e0e07 */
[----:B------:R-:W-:Y:S02]  /*1c00*/  SEL R11, R11, R17, P0 ;  /* 0x000000110b0b7207 */ /* 0x000fe40000000000 */
[----:B------:R-:W-:Y:S02]  /*1c10*/  SEL R13, R10, R13, P0 ;  /* 0x0000000d0a0d7207 */ /* 0x000fe40000000000 */
[----:B------:R-:W-:Y:S02]  /*1c20*/  SEL R15, R15, R19, P0 ;  /* 0x000000130f0f7207 */ /* 0x000fe40000000000 */
[----:B------:R-:W-:Y:S02]  /*1c30*/  ISETP.GE.U32.AND P1, PT, R11, R6, PT ;  /* 0x000000060b00720c */ /* 0x000fe40003f26070 */
[----:B------:R-:W-:Y:S01]  /*1c40*/  SEL R6, R12, R9, P0 ;  /* 0x000000090c067207 */ /* 0x000fe20000000000 */
[----:B------:R-:W-:Y:S01]  /*1c50*/  IMAD.MOV.U32 R9, RZ, RZ, 0x0 ;  /* 0x00000000ff097424 */ /* 0x000fe200078e00ff */
[----:B------:R-:W-:-:S02]  /*1c60*/  IADD3 R20, P3, PT, R13, 0x1, RZ ;  /* 0x000000010d147810 */ /* 0x000fc40007f7e0ff */
[----:B------:R-:W-:-:S03]  /*1c70*/  ISETP.GE.U32.AND.EX P0, PT, R15, R7, PT, P1 ;  /* 0x000000070f00720c */ /* 0x000fc60003f06110 */
[----:B------:R-:W-:Y:S01]  /*1c80*/  IMAD.X R21, RZ, RZ, R6, P3 ;  /* 0x000000ffff157224 */ /* 0x000fe200018e0606 */
[----:B------:R-:W-:-:S04]  /*1c90*/  SEL R20, R20, R13, P0 ;  /* 0x0000000d14147207 */ /* 0x000fc80000000000 */
[----:B------:R-:W-:Y:S02]  /*1ca0*/  SEL R21, R21, R6, P0 ;  /* 0x0000000615157207 */ /* 0x000fe40000000000 */
[-C--:B------:R-:W-:Y:S02]  /*1cb0*/  IADD3 R7, P1, PT, RZ, -R20.reuse, RZ ;  /* 0x80000014ff077210 */ /* 0x080fe40007f3e0ff */
[----:B------:R-:W-:Y:S02]  /*1cc0*/  ISETP.NE.U32.AND P0, PT, R2, RZ, PT ;  /* 0x000000ff0200720c */ /* 0x000fe40003f05070 */
[----:B------:R-:W-:Y:S01]  /*1cd0*/  SEL R20, R7, R20, !P2 ;  /* 0x0000001407147207 */ /* 0x000fe20005000000 */
[----:B------:R-:W-:Y:S01]  /*1ce0*/  IMAD.X R2, RZ, RZ, ~R21, P1 ;  /* 0x000000ffff027224 */ /* 0x000fe200008e0e15 */
[----:B------:R-:W-:-:S04]  /*1cf0*/  ISETP.NE.AND.EX P0, PT, R0, RZ, PT, P0 ;  /* 0x000000ff0000720c */ /* 0x000fc80003f05300 */
[----:B------:R-:W-:Y:S02]  /*1d00*/  SEL R21, R2, R21, !P2 ;  /* 0x0000001502157207 */ /* 0x000fe40005000000 */
[----:B------:R-:W-:Y:S02]  /*1d10*/  SEL R20, R20, 0xffffffff, P0 ;  /* 0xffffffff14147807 */ /* 0x000fe40000000000 */
[----:B------:R-:W-:Y:S01]  /*1d20*/  SEL R21, R21, 0xffffffff, P0 ;  /* 0xffffffff15157807 */ /* 0x000fe20000000000 */
[----:B------:R-:W-:Y:S06]  /*1d30*/  RET.REL.NODEC R8 `(_Z13computeKerneliiiPiS_S_S_S_) ;  /* 0xffffffe008b07950 */ /* 0x000fec0003c3ffff */
.L_x_12:
[----:B------:R-:W-:-:S00]  /*1d40*/  BRA `(.L_x_12) ;  /* 0xfffffffc00fc7947 */ /* 0x000fc0000383ffff */
[----:B------:R-:W-:-:S00]  /*1d50*/  NOP ;  /* 0x0000000000007918 */ /* 0x000fc00000000000 */
        /* <DEDUP_REMOVED lines=10> */
.L_x_13:


//--------------------- .nv.shared._Z13computeKerneliiiPiS_S_S_S_ --------------------------
	.section	.nv.shared._Z13computeKerneliiiPiS_S_S_S_,"aw",@nobits
	.sectionflags	@""
	.align	4
.nv.shared._Z13computeKerneliiiPiS_S_S_S_:
	.zero		3072


//--------------------- .nv.shared.reserved.0     --------------------------
	.section	.nv.shared.reserved.0,"aw",@nobits
	.weak		__nv_reservedSMEM_offset_0_alias
	.size		__nv_reservedSMEM_offset_0_alias, 0, 64
	.other		__nv_reservedSMEM_offset_0_alias,@"STO_CUDA_RESERVED_SHARED STV_DEFAULT"
__nv_reservedSMEM_offset_0_alias:
	.zero		0
	.zero		64


//--------------------- .nv.constant0._Z13computeKerneliiiPiS_S_S_S_ --------------------------
	.section	.nv.constant0._Z13computeKerneliiiPiS_S_S_S_,"a",@progbits
	.sectionflags	@""
	.align	4
.nv.constant0._Z13computeKerneliiiPiS_S_S_S_:
	.zero		952


//--------------------- SYMBOLS --------------------------

	.type		.nv.reservedSmem.offset0,@object
	.size		.nv.reservedSmem.offset0,0x4
	.type		.nv.reservedSmem.cap,@object
	.size		.nv.reservedSmem.cap,0x4
